//
// Generated by NVIDIA NVVM Compiler
//
// Compiler Build ID: CL-36424714
// Cuda compilation tools, release 13.0, V13.0.88
// Based on NVVM 20.0.0
//

.version 9.0
.target sm_100
.address_size 64

	// .globl	_Z25MatMulKernel_sharedMemoryILi3840ELi3840ELi2880EEvPfS0_S0_
.extern .shared .align 16 .b8 sm[];

.visible .entry _Z25MatMulKernel_sharedMemoryILi3840ELi3840ELi2880EEvPfS0_S0_(
	.param .u64 .ptr .align 1 _Z25MatMulKernel_sharedMemoryILi3840ELi3840ELi2880EEvPfS0_S0__param_0,
	.param .u64 .ptr .align 1 _Z25MatMulKernel_sharedMemoryILi3840ELi3840ELi2880EEvPfS0_S0__param_1,
	.param .u64 .ptr .align 1 _Z25MatMulKernel_sharedMemoryILi3840ELi3840ELi2880EEvPfS0_S0__param_2
)
{
	.reg .pred 	%p<2>;
	.reg .b32 	%r<101>;
	.reg .b32 	%f<6338>;
	.reg .b64 	%rd<164>;

	mov.f32 	%f6306, 0f00000000;
	mov.b32 	%r100, 0;
	mov.u32 	%r5, %tid.x;
	shl.b32 	%r6, %r5, 2;
	cvt.u64.u32 	%rd1, %r6;
	mov.u32 	%r9, %ctaid.y;
	shl.b32 	%r10, %r9, 6;
	mov.u32 	%r11, %tid.y;
	shl.b32 	%r12, %r11, 2;
	mov.f32 	%f6307, %f6306;
	mov.f32 	%f6308, %f6306;
	mov.f32 	%f6309, %f6306;
	mov.f32 	%f6310, %f6306;
	mov.f32 	%f6311, %f6306;
	mov.f32 	%f6312, %f6306;
	mov.f32 	%f6313, %f6306;
	mov.f32 	%f6314, %f6306;
	mov.f32 	%f6315, %f6306;
	mov.f32 	%f6316, %f6306;
	mov.f32 	%f6317, %f6306;
	mov.f32 	%f6318, %f6306;
	mov.f32 	%f6319, %f6306;
	mov.f32 	%f6320, %f6306;
	mov.f32 	%f6321, %f6306;
	mov.f32 	%f6322, %f6306;
	mov.f32 	%f6323, %f6306;
	mov.f32 	%f6324, %f6306;
	mov.f32 	%f6325, %f6306;
	mov.f32 	%f6326, %f6306;
	mov.f32 	%f6327, %f6306;
	mov.f32 	%f6328, %f6306;
	mov.f32 	%f6329, %f6306;
	mov.f32 	%f6330, %f6306;
	mov.f32 	%f6331, %f6306;
	mov.f32 	%f6332, %f6306;
	mov.f32 	%f6333, %f6306;
	mov.f32 	%f6334, %f6306;
	mov.f32 	%f6335, %f6306;
	mov.f32 	%f6336, %f6306;
	mov.f32 	%f6337, %f6306;
$L__BB0_1:
	.pragma "nounroll";
	ld.param.u64 	%rd162, [_Z25MatMulKernel_sharedMemoryILi3840ELi3840ELi2880EEvPfS0_S0__param_1];
	ld.param.u64 	%rd161, [_Z25MatMulKernel_sharedMemoryILi3840ELi3840ELi2880EEvPfS0_S0__param_0];
	shl.b32 	%r7, %r100, 7;
	add.s32 	%r8, %r7, %r6;
	add.s32 	%r13, %r10, %r12;
	mul.lo.s32 	%r2, %r13, 2880;
	add.s32 	%r14, %r8, %r2;
	cvta.to.global.u64 	%rd6, %rd161;
	mul.wide.u32 	%rd7, %r14, 4;
	add.s64 	%rd8, %rd6, %rd7;
	ld.global.f32 	%f66, [%rd8];
	add.s32 	%r15, %r14, 2880;
	mul.wide.u32 	%rd9, %r15, 4;
	add.s64 	%rd10, %rd6, %rd9;
	ld.global.f32 	%f67, [%rd10];
	add.s32 	%r16, %r14, 5760;
	mul.wide.u32 	%rd11, %r16, 4;
	add.s64 	%rd12, %rd6, %rd11;
	ld.global.f32 	%f68, [%rd12];
	add.s32 	%r17, %r14, 8640;
	mul.wide.u32 	%rd13, %r17, 4;
	add.s64 	%rd14, %rd6, %rd13;
	ld.global.f32 	%f69, [%rd14];
	shl.b32 	%r18, %r5, 8;
	add.s32 	%r19, %r12, %r18;
	shl.b32 	%r20, %r19, 2;
	mov.u32 	%r21, sm;
	add.s32 	%r22, %r21, %r20;
	st.shared.v4.f32 	[%r22], {%f66, %f67, %f68, %f69};
	or.b32  	%r23, %r14, 1;
	mul.wide.u32 	%rd15, %r23, 4;
	add.s64 	%rd16, %rd6, %rd15;
	ld.global.f32 	%f70, [%rd16];
	add.s32 	%r24, %r14, 2881;
	mul.wide.u32 	%rd17, %r24, 4;
	add.s64 	%rd18, %rd6, %rd17;
	ld.global.f32 	%f71, [%rd18];
	add.s32 	%r25, %r14, 5761;
	mul.wide.u32 	%rd19, %r25, 4;
	add.s64 	%rd20, %rd6, %rd19;
	ld.global.f32 	%f72, [%rd20];
	add.s32 	%r26, %r14, 8641;
	mul.wide.u32 	%rd21, %r26, 4;
	add.s64 	%rd22, %rd6, %rd21;
	ld.global.f32 	%f73, [%rd22];
	st.shared.v4.f32 	[%r22+256], {%f70, %f71, %f72, %f73};
	or.b32  	%r27, %r14, 2;
	mul.wide.u32 	%rd23, %r27, 4;
	add.s64 	%rd24, %rd6, %rd23;
	ld.global.f32 	%f74, [%rd24];
	add.s32 	%r28, %r14, 2882;
	mul.wide.u32 	%rd25, %r28, 4;
	add.s64 	%rd26, %rd6, %rd25;
	ld.global.f32 	%f75, [%rd26];
	add.s32 	%r29, %r14, 5762;
	mul.wide.u32 	%rd27, %r29, 4;
	add.s64 	%rd28, %rd6, %rd27;
	ld.global.f32 	%f76, [%rd28];
	add.s32 	%r30, %r14, 8642;
	mul.wide.u32 	%rd29, %r30, 4;
	add.s64 	%rd30, %rd6, %rd29;
	ld.global.f32 	%f77, [%rd30];
	st.shared.v4.f32 	[%r22+512], {%f74, %f75, %f76, %f77};
	or.b32  	%r31, %r14, 3;
	mul.wide.u32 	%rd31, %r31, 4;
	add.s64 	%rd32, %rd6, %rd31;
	ld.global.f32 	%f78, [%rd32];
	add.s32 	%r32, %r14, 2883;
	mul.wide.u32 	%rd33, %r32, 4;
	add.s64 	%rd34, %rd6, %rd33;
	ld.global.f32 	%f79, [%rd34];
	add.s32 	%r33, %r14, 5763;
	mul.wide.u32 	%rd35, %r33, 4;
	add.s64 	%rd36, %rd6, %rd35;
	ld.global.f32 	%f80, [%rd36];
	add.s32 	%r34, %r14, 8643;
	mul.wide.u32 	%rd37, %r34, 4;
	add.s64 	%rd38, %rd6, %rd37;
	ld.global.f32 	%f81, [%rd38];
	st.shared.v4.f32 	[%r22+768], {%f78, %f79, %f80, %f81};
	add.s32 	%r35, %r7, %r12;
	mul.lo.s32 	%r36, %r35, 3840;
	cvt.u64.u32 	%rd39, %r36;
	and.b32  	%r37, %r10, 64;
	cvt.u64.u32 	%rd40, %r37;
	mov.u32 	%r38, %ctaid.x;
	shl.b32 	%r39, %r38, 7;
	cvt.s64.s32 	%rd41, %r39;
	add.s64 	%rd2, %rd1, %rd41;
	add.s64 	%rd42, %rd2, %rd40;
	add.s64 	%rd43, %rd42, %rd39;
	cvta.to.global.u64 	%rd44, %rd162;
	shl.b64 	%rd45, %rd43, 2;
	add.s64 	%rd46, %rd44, %rd45;
	ld.global.v4.f32 	{%f82, %f83, %f84, %f85}, [%rd46];
	shl.b32 	%r40, %r11, 8;
	add.s32 	%r41, %r40, %r6;
	shl.b32 	%r42, %r41, 2;
	add.s32 	%r43, %r21, 16384;
	add.s32 	%r44, %r43, %r42;
	st.shared.v4.f32 	[%r44], {%f82, %f83, %f84, %f85};
	ld.global.v4.f32 	{%f86, %f87, %f88, %f89}, [%rd46+15360];
	st.shared.v4.f32 	[%r44+256], {%f86, %f87, %f88, %f89};
	ld.global.v4.f32 	{%f90, %f91, %f92, %f93}, [%rd46+30720];
	st.shared.v4.f32 	[%r44+512], {%f90, %f91, %f92, %f93};
	ld.global.v4.f32 	{%f94, %f95, %f96, %f97}, [%rd46+46080];
	st.shared.v4.f32 	[%r44+768], {%f94, %f95, %f96, %f97};
	bar.sync 	0;
	shl.b32 	%r45, %r5, 4;
	add.s32 	%r46, %r43, %r45;
	ld.shared.v4.f32 	{%f98, %f99, %f100, %f101}, [%r46];
	shl.b32 	%r47, %r11, 4;
	add.s32 	%r48, %r21, %r47;
	ld.shared.v4.f32 	{%f102, %f103, %f104, %f105}, [%r48];
	fma.rn.f32 	%f106, %f98, %f102, %f6322;
	fma.rn.f32 	%f107, %f99, %f102, %f6323;
	fma.rn.f32 	%f108, %f100, %f102, %f6324;
	fma.rn.f32 	%f109, %f101, %f102, %f6325;
	fma.rn.f32 	%f110, %f98, %f103, %f6330;
	fma.rn.f32 	%f111, %f99, %f103, %f6331;
	fma.rn.f32 	%f112, %f100, %f103, %f6332;
	fma.rn.f32 	%f113, %f101, %f103, %f6333;
	fma.rn.f32 	%f114, %f98, %f104, %f6321;
	fma.rn.f32 	%f115, %f99, %f104, %f6320;
	fma.rn.f32 	%f116, %f100, %f104, %f6319;
	fma.rn.f32 	%f117, %f101, %f104, %f6318;
	fma.rn.f32 	%f118, %f98, %f105, %f6313;
	fma.rn.f32 	%f119, %f99, %f105, %f6312;
	fma.rn.f32 	%f120, %f100, %f105, %f6311;
	fma.rn.f32 	%f121, %f101, %f105, %f6310;
	ld.shared.v4.f32 	{%f122, %f123, %f124, %f125}, [%r46+256];
	ld.shared.v4.f32 	{%f126, %f127, %f128, %f129}, [%r48+256];
	fma.rn.f32 	%f130, %f122, %f126, %f106;
	fma.rn.f32 	%f131, %f123, %f126, %f107;
	fma.rn.f32 	%f132, %f124, %f126, %f108;
	fma.rn.f32 	%f133, %f125, %f126, %f109;
	fma.rn.f32 	%f134, %f122, %f127, %f110;
	fma.rn.f32 	%f135, %f123, %f127, %f111;
	fma.rn.f32 	%f136, %f124, %f127, %f112;
	fma.rn.f32 	%f137, %f125, %f127, %f113;
	fma.rn.f32 	%f138, %f122, %f128, %f114;
	fma.rn.f32 	%f139, %f123, %f128, %f115;
	fma.rn.f32 	%f140, %f124, %f128, %f116;
	fma.rn.f32 	%f141, %f125, %f128, %f117;
	fma.rn.f32 	%f142, %f122, %f129, %f118;
	fma.rn.f32 	%f143, %f123, %f129, %f119;
	fma.rn.f32 	%f144, %f124, %f129, %f120;
	fma.rn.f32 	%f145, %f125, %f129, %f121;
	ld.shared.v4.f32 	{%f146, %f147, %f148, %f149}, [%r46+512];
	ld.shared.v4.f32 	{%f150, %f151, %f152, %f153}, [%r48+512];
	fma.rn.f32 	%f154, %f146, %f150, %f130;
	fma.rn.f32 	%f155, %f147, %f150, %f131;
	fma.rn.f32 	%f156, %f148, %f150, %f132;
	fma.rn.f32 	%f157, %f149, %f150, %f133;
	fma.rn.f32 	%f158, %f146, %f151, %f134;
	fma.rn.f32 	%f159, %f147, %f151, %f135;
	fma.rn.f32 	%f160, %f148, %f151, %f136;
	fma.rn.f32 	%f161, %f149, %f151, %f137;
	fma.rn.f32 	%f162, %f146, %f152, %f138;
	fma.rn.f32 	%f163, %f147, %f152, %f139;
	fma.rn.f32 	%f164, %f148, %f152, %f140;
	fma.rn.f32 	%f165, %f149, %f152, %f141;
	fma.rn.f32 	%f166, %f146, %f153, %f142;
	fma.rn.f32 	%f167, %f147, %f153, %f143;
	fma.rn.f32 	%f168, %f148, %f153, %f144;
	fma.rn.f32 	%f169, %f149, %f153, %f145;
	ld.shared.v4.f32 	{%f170, %f171, %f172, %f173}, [%r46+768];
	ld.shared.v4.f32 	{%f174, %f175, %f176, %f177}, [%r48+768];
	fma.rn.f32 	%f178, %f170, %f174, %f154;
	fma.rn.f32 	%f179, %f171, %f174, %f155;
	fma.rn.f32 	%f180, %f172, %f174, %f156;
	fma.rn.f32 	%f181, %f173, %f174, %f157;
	fma.rn.f32 	%f182, %f170, %f175, %f158;
	fma.rn.f32 	%f183, %f171, %f175, %f159;
	fma.rn.f32 	%f184, %f172, %f175, %f160;
	fma.rn.f32 	%f185, %f173, %f175, %f161;
	fma.rn.f32 	%f186, %f170, %f176, %f162;
	fma.rn.f32 	%f187, %f171, %f176, %f163;
	fma.rn.f32 	%f188, %f172, %f176, %f164;
	fma.rn.f32 	%f189, %f173, %f176, %f165;
	fma.rn.f32 	%f190, %f170, %f177, %f166;
	fma.rn.f32 	%f191, %f171, %f177, %f167;
	fma.rn.f32 	%f192, %f172, %f177, %f168;
	fma.rn.f32 	%f193, %f173, %f177, %f169;
	ld.shared.v4.f32 	{%f194, %f195, %f196, %f197}, [%r46+1024];
	ld.shared.v4.f32 	{%f198, %f199, %f200, %f201}, [%r48+1024];
	fma.rn.f32 	%f202, %f194, %f198, %f178;
	fma.rn.f32 	%f203, %f195, %f198, %f179;
	fma.rn.f32 	%f204, %f196, %f198, %f180;
	fma.rn.f32 	%f205, %f197, %f198, %f181;
	fma.rn.f32 	%f206, %f194, %f199, %f182;
	fma.rn.f32 	%f207, %f195, %f199, %f183;
	fma.rn.f32 	%f208, %f196, %f199, %f184;
	fma.rn.f32 	%f209, %f197, %f199, %f185;
	fma.rn.f32 	%f210, %f194, %f200, %f186;
	fma.rn.f32 	%f211, %f195, %f200, %f187;
	fma.rn.f32 	%f212, %f196, %f200, %f188;
	fma.rn.f32 	%f213, %f197, %f200, %f189;
	fma.rn.f32 	%f214, %f194, %f201, %f190;
	fma.rn.f32 	%f215, %f195, %f201, %f191;
	fma.rn.f32 	%f216, %f196, %f201, %f192;
	fma.rn.f32 	%f217, %f197, %f201, %f193;
	ld.shared.v4.f32 	{%f218, %f219, %f220, %f221}, [%r46+1280];
	ld.shared.v4.f32 	{%f222, %f223, %f224, %f225}, [%r48+1280];
	fma.rn.f32 	%f226, %f218, %f222, %f202;
	fma.rn.f32 	%f227, %f219, %f222, %f203;
	fma.rn.f32 	%f228, %f220, %f222, %f204;
	fma.rn.f32 	%f229, %f221, %f222, %f205;
	fma.rn.f32 	%f230, %f218, %f223, %f206;
	fma.rn.f32 	%f231, %f219, %f223, %f207;
	fma.rn.f32 	%f232, %f220, %f223, %f208;
	fma.rn.f32 	%f233, %f221, %f223, %f209;
	fma.rn.f32 	%f234, %f218, %f224, %f210;
	fma.rn.f32 	%f235, %f219, %f224, %f211;
	fma.rn.f32 	%f236, %f220, %f224, %f212;
	fma.rn.f32 	%f237, %f221, %f224, %f213;
	fma.rn.f32 	%f238, %f218, %f225, %f214;
	fma.rn.f32 	%f239, %f219, %f225, %f215;
	fma.rn.f32 	%f240, %f220, %f225, %f216;
	fma.rn.f32 	%f241, %f221, %f225, %f217;
	ld.shared.v4.f32 	{%f242, %f243, %f244, %f245}, [%r46+1536];
	ld.shared.v4.f32 	{%f246, %f247, %f248, %f249}, [%r48+1536];
	fma.rn.f32 	%f250, %f242, %f246, %f226;
	fma.rn.f32 	%f251, %f243, %f246, %f227;
	fma.rn.f32 	%f252, %f244, %f246, %f228;
	fma.rn.f32 	%f253, %f245, %f246, %f229;
	fma.rn.f32 	%f254, %f242, %f247, %f230;
	fma.rn.f32 	%f255, %f243, %f247, %f231;
	fma.rn.f32 	%f256, %f244, %f247, %f232;
	fma.rn.f32 	%f257, %f245, %f247, %f233;
	fma.rn.f32 	%f258, %f242, %f248, %f234;
	fma.rn.f32 	%f259, %f243, %f248, %f235;
	fma.rn.f32 	%f260, %f244, %f248, %f236;
	fma.rn.f32 	%f261, %f245, %f248, %f237;
	fma.rn.f32 	%f262, %f242, %f249, %f238;
	fma.rn.f32 	%f263, %f243, %f249, %f239;
	fma.rn.f32 	%f264, %f244, %f249, %f240;
	fma.rn.f32 	%f265, %f245, %f249, %f241;
	ld.shared.v4.f32 	{%f266, %f267, %f268, %f269}, [%r46+1792];
	ld.shared.v4.f32 	{%f270, %f271, %f272, %f273}, [%r48+1792];
	fma.rn.f32 	%f274, %f266, %f270, %f250;
	fma.rn.f32 	%f275, %f267, %f270, %f251;
	fma.rn.f32 	%f276, %f268, %f270, %f252;
	fma.rn.f32 	%f277, %f269, %f270, %f253;
	fma.rn.f32 	%f278, %f266, %f271, %f254;
	fma.rn.f32 	%f279, %f267, %f271, %f255;
	fma.rn.f32 	%f280, %f268, %f271, %f256;
	fma.rn.f32 	%f281, %f269, %f271, %f257;
	fma.rn.f32 	%f282, %f266, %f272, %f258;
	fma.rn.f32 	%f283, %f267, %f272, %f259;
	fma.rn.f32 	%f284, %f268, %f272, %f260;
	fma.rn.f32 	%f285, %f269, %f272, %f261;
	fma.rn.f32 	%f286, %f266, %f273, %f262;
	fma.rn.f32 	%f287, %f267, %f273, %f263;
	fma.rn.f32 	%f288, %f268, %f273, %f264;
	fma.rn.f32 	%f289, %f269, %f273, %f265;
	ld.shared.v4.f32 	{%f290, %f291, %f292, %f293}, [%r46+2048];
	ld.shared.v4.f32 	{%f294, %f295, %f296, %f297}, [%r48+2048];
	fma.rn.f32 	%f298, %f290, %f294, %f274;
	fma.rn.f32 	%f299, %f291, %f294, %f275;
	fma.rn.f32 	%f300, %f292, %f294, %f276;
	fma.rn.f32 	%f301, %f293, %f294, %f277;
	fma.rn.f32 	%f302, %f290, %f295, %f278;
	fma.rn.f32 	%f303, %f291, %f295, %f279;
	fma.rn.f32 	%f304, %f292, %f295, %f280;
	fma.rn.f32 	%f305, %f293, %f295, %f281;
	fma.rn.f32 	%f306, %f290, %f296, %f282;
	fma.rn.f32 	%f307, %f291, %f296, %f283;
	fma.rn.f32 	%f308, %f292, %f296, %f284;
	fma.rn.f32 	%f309, %f293, %f296, %f285;
	fma.rn.f32 	%f310, %f290, %f297, %f286;
	fma.rn.f32 	%f311, %f291, %f297, %f287;
	fma.rn.f32 	%f312, %f292, %f297, %f288;
	fma.rn.f32 	%f313, %f293, %f297, %f289;
	ld.shared.v4.f32 	{%f314, %f315, %f316, %f317}, [%r46+2304];
	ld.shared.v4.f32 	{%f318, %f319, %f320, %f321}, [%r48+2304];
	fma.rn.f32 	%f322, %f314, %f318, %f298;
	fma.rn.f32 	%f323, %f315, %f318, %f299;
	fma.rn.f32 	%f324, %f316, %f318, %f300;
	fma.rn.f32 	%f325, %f317, %f318, %f301;
	fma.rn.f32 	%f326, %f314, %f319, %f302;
	fma.rn.f32 	%f327, %f315, %f319, %f303;
	fma.rn.f32 	%f328, %f316, %f319, %f304;
	fma.rn.f32 	%f329, %f317, %f319, %f305;
	fma.rn.f32 	%f330, %f314, %f320, %f306;
	fma.rn.f32 	%f331, %f315, %f320, %f307;
	fma.rn.f32 	%f332, %f316, %f320, %f308;
	fma.rn.f32 	%f333, %f317, %f320, %f309;
	fma.rn.f32 	%f334, %f314, %f321, %f310;
	fma.rn.f32 	%f335, %f315, %f321, %f311;
	fma.rn.f32 	%f336, %f316, %f321, %f312;
	fma.rn.f32 	%f337, %f317, %f321, %f313;
	ld.shared.v4.f32 	{%f338, %f339, %f340, %f341}, [%r46+2560];
	ld.shared.v4.f32 	{%f342, %f343, %f344, %f345}, [%r48+2560];
	fma.rn.f32 	%f346, %f338, %f342, %f322;
	fma.rn.f32 	%f347, %f339, %f342, %f323;
	fma.rn.f32 	%f348, %f340, %f342, %f324;
	fma.rn.f32 	%f349, %f341, %f342, %f325;
	fma.rn.f32 	%f350, %f338, %f343, %f326;
	fma.rn.f32 	%f351, %f339, %f343, %f327;
	fma.rn.f32 	%f352, %f340, %f343, %f328;
	fma.rn.f32 	%f353, %f341, %f343, %f329;
	fma.rn.f32 	%f354, %f338, %f344, %f330;
	fma.rn.f32 	%f355, %f339, %f344, %f331;
	fma.rn.f32 	%f356, %f340, %f344, %f332;
	fma.rn.f32 	%f357, %f341, %f344, %f333;
	fma.rn.f32 	%f358, %f338, %f345, %f334;
	fma.rn.f32 	%f359, %f339, %f345, %f335;
	fma.rn.f32 	%f360, %f340, %f345, %f336;
	fma.rn.f32 	%f361, %f341, %f345, %f337;
	ld.shared.v4.f32 	{%f362, %f363, %f364, %f365}, [%r46+2816];
	ld.shared.v4.f32 	{%f366, %f367, %f368, %f369}, [%r48+2816];
	fma.rn.f32 	%f370, %f362, %f366, %f346;
	fma.rn.f32 	%f371, %f363, %f366, %f347;
	fma.rn.f32 	%f372, %f364, %f366, %f348;
	fma.rn.f32 	%f373, %f365, %f366, %f349;
	fma.rn.f32 	%f374, %f362, %f367, %f350;
	fma.rn.f32 	%f375, %f363, %f367, %f351;
	fma.rn.f32 	%f376, %f364, %f367, %f352;
	fma.rn.f32 	%f377, %f365, %f367, %f353;
	fma.rn.f32 	%f378, %f362, %f368, %f354;
	fma.rn.f32 	%f379, %f363, %f368, %f355;
	fma.rn.f32 	%f380, %f364, %f368, %f356;
	fma.rn.f32 	%f381, %f365, %f368, %f357;
	fma.rn.f32 	%f382, %f362, %f369, %f358;
	fma.rn.f32 	%f383, %f363, %f369, %f359;
	fma.rn.f32 	%f384, %f364, %f369, %f360;
	fma.rn.f32 	%f385, %f365, %f369, %f361;
	ld.shared.v4.f32 	{%f386, %f387, %f388, %f389}, [%r46+3072];
	ld.shared.v4.f32 	{%f390, %f391, %f392, %f393}, [%r48+3072];
	fma.rn.f32 	%f394, %f386, %f390, %f370;
	fma.rn.f32 	%f395, %f387, %f390, %f371;
	fma.rn.f32 	%f396, %f388, %f390, %f372;
	fma.rn.f32 	%f397, %f389, %f390, %f373;
	fma.rn.f32 	%f398, %f386, %f391, %f374;
	fma.rn.f32 	%f399, %f387, %f391, %f375;
	fma.rn.f32 	%f400, %f388, %f391, %f376;
	fma.rn.f32 	%f401, %f389, %f391, %f377;
	fma.rn.f32 	%f402, %f386, %f392, %f378;
	fma.rn.f32 	%f403, %f387, %f392, %f379;
	fma.rn.f32 	%f404, %f388, %f392, %f380;
	fma.rn.f32 	%f405, %f389, %f392, %f381;
	fma.rn.f32 	%f406, %f386, %f393, %f382;
	fma.rn.f32 	%f407, %f387, %f393, %f383;
	fma.rn.f32 	%f408, %f388, %f393, %f384;
	fma.rn.f32 	%f409, %f389, %f393, %f385;
	ld.shared.v4.f32 	{%f410, %f411, %f412, %f413}, [%r46+3328];
	ld.shared.v4.f32 	{%f414, %f415, %f416, %f417}, [%r48+3328];
	fma.rn.f32 	%f418, %f410, %f414, %f394;
	fma.rn.f32 	%f419, %f411, %f414, %f395;
	fma.rn.f32 	%f420, %f412, %f414, %f396;
	fma.rn.f32 	%f421, %f413, %f414, %f397;
	fma.rn.f32 	%f422, %f410, %f415, %f398;
	fma.rn.f32 	%f423, %f411, %f415, %f399;
	fma.rn.f32 	%f424, %f412, %f415, %f400;
	fma.rn.f32 	%f425, %f413, %f415, %f401;
	fma.rn.f32 	%f426, %f410, %f416, %f402;
	fma.rn.f32 	%f427, %f411, %f416, %f403;
	fma.rn.f32 	%f428, %f412, %f416, %f404;
	fma.rn.f32 	%f429, %f413, %f416, %f405;
	fma.rn.f32 	%f430, %f410, %f417, %f406;
	fma.rn.f32 	%f431, %f411, %f417, %f407;
	fma.rn.f32 	%f432, %f412, %f417, %f408;
	fma.rn.f32 	%f433, %f413, %f417, %f409;
	ld.shared.v4.f32 	{%f434, %f435, %f436, %f437}, [%r46+3584];
	ld.shared.v4.f32 	{%f438, %f439, %f440, %f441}, [%r48+3584];
	fma.rn.f32 	%f442, %f434, %f438, %f418;
	fma.rn.f32 	%f443, %f435, %f438, %f419;
	fma.rn.f32 	%f444, %f436, %f438, %f420;
	fma.rn.f32 	%f445, %f437, %f438, %f421;
	fma.rn.f32 	%f446, %f434, %f439, %f422;
	fma.rn.f32 	%f447, %f435, %f439, %f423;
	fma.rn.f32 	%f448, %f436, %f439, %f424;
	fma.rn.f32 	%f449, %f437, %f439, %f425;
	fma.rn.f32 	%f450, %f434, %f440, %f426;
	fma.rn.f32 	%f451, %f435, %f440, %f427;
	fma.rn.f32 	%f452, %f436, %f440, %f428;
	fma.rn.f32 	%f453, %f437, %f440, %f429;
	fma.rn.f32 	%f454, %f434, %f441, %f430;
	fma.rn.f32 	%f455, %f435, %f441, %f431;
	fma.rn.f32 	%f456, %f436, %f441, %f432;
	fma.rn.f32 	%f457, %f437, %f441, %f433;
	ld.shared.v4.f32 	{%f458, %f459, %f460, %f461}, [%r46+3840];
	ld.shared.v4.f32 	{%f462, %f463, %f464, %f465}, [%r48+3840];
	fma.rn.f32 	%f466, %f458, %f462, %f442;
	fma.rn.f32 	%f467, %f459, %f462, %f443;
	fma.rn.f32 	%f468, %f460, %f462, %f444;
	fma.rn.f32 	%f469, %f461, %f462, %f445;
	fma.rn.f32 	%f470, %f458, %f463, %f446;
	fma.rn.f32 	%f471, %f459, %f463, %f447;
	fma.rn.f32 	%f472, %f460, %f463, %f448;
	fma.rn.f32 	%f473, %f461, %f463, %f449;
	fma.rn.f32 	%f474, %f458, %f464, %f450;
	fma.rn.f32 	%f475, %f459, %f464, %f451;
	fma.rn.f32 	%f476, %f460, %f464, %f452;
	fma.rn.f32 	%f477, %f461, %f464, %f453;
	fma.rn.f32 	%f478, %f458, %f465, %f454;
	fma.rn.f32 	%f479, %f459, %f465, %f455;
	fma.rn.f32 	%f480, %f460, %f465, %f456;
	fma.rn.f32 	%f481, %f461, %f465, %f457;
	ld.shared.v4.f32 	{%f482, %f483, %f484, %f485}, [%r46+4096];
	ld.shared.v4.f32 	{%f486, %f487, %f488, %f489}, [%r48+4096];
	fma.rn.f32 	%f490, %f482, %f486, %f466;
	fma.rn.f32 	%f491, %f483, %f486, %f467;
	fma.rn.f32 	%f492, %f484, %f486, %f468;
	fma.rn.f32 	%f493, %f485, %f486, %f469;
	fma.rn.f32 	%f494, %f482, %f487, %f470;
	fma.rn.f32 	%f495, %f483, %f487, %f471;
	fma.rn.f32 	%f496, %f484, %f487, %f472;
	fma.rn.f32 	%f497, %f485, %f487, %f473;
	fma.rn.f32 	%f498, %f482, %f488, %f474;
	fma.rn.f32 	%f499, %f483, %f488, %f475;
	fma.rn.f32 	%f500, %f484, %f488, %f476;
	fma.rn.f32 	%f501, %f485, %f488, %f477;
	fma.rn.f32 	%f502, %f482, %f489, %f478;
	fma.rn.f32 	%f503, %f483, %f489, %f479;
	fma.rn.f32 	%f504, %f484, %f489, %f480;
	fma.rn.f32 	%f505, %f485, %f489, %f481;
	ld.shared.v4.f32 	{%f506, %f507, %f508, %f509}, [%r46+4352];
	ld.shared.v4.f32 	{%f510, %f511, %f512, %f513}, [%r48+4352];
	fma.rn.f32 	%f514, %f506, %f510, %f490;
	fma.rn.f32 	%f515, %f507, %f510, %f491;
	fma.rn.f32 	%f516, %f508, %f510, %f492;
	fma.rn.f32 	%f517, %f509, %f510, %f493;
	fma.rn.f32 	%f518, %f506, %f511, %f494;
	fma.rn.f32 	%f519, %f507, %f511, %f495;
	fma.rn.f32 	%f520, %f508, %f511, %f496;
	fma.rn.f32 	%f521, %f509, %f511, %f497;
	fma.rn.f32 	%f522, %f506, %f512, %f498;
	fma.rn.f32 	%f523, %f507, %f512, %f499;
	fma.rn.f32 	%f524, %f508, %f512, %f500;
	fma.rn.f32 	%f525, %f509, %f512, %f501;
	fma.rn.f32 	%f526, %f506, %f513, %f502;
	fma.rn.f32 	%f527, %f507, %f513, %f503;
	fma.rn.f32 	%f528, %f508, %f513, %f504;
	fma.rn.f32 	%f529, %f509, %f513, %f505;
	ld.shared.v4.f32 	{%f530, %f531, %f532, %f533}, [%r46+4608];
	ld.shared.v4.f32 	{%f534, %f535, %f536, %f537}, [%r48+4608];
	fma.rn.f32 	%f538, %f530, %f534, %f514;
	fma.rn.f32 	%f539, %f531, %f534, %f515;
	fma.rn.f32 	%f540, %f532, %f534, %f516;
	fma.rn.f32 	%f541, %f533, %f534, %f517;
	fma.rn.f32 	%f542, %f530, %f535, %f518;
	fma.rn.f32 	%f543, %f531, %f535, %f519;
	fma.rn.f32 	%f544, %f532, %f535, %f520;
	fma.rn.f32 	%f545, %f533, %f535, %f521;
	fma.rn.f32 	%f546, %f530, %f536, %f522;
	fma.rn.f32 	%f547, %f531, %f536, %f523;
	fma.rn.f32 	%f548, %f532, %f536, %f524;
	fma.rn.f32 	%f549, %f533, %f536, %f525;
	fma.rn.f32 	%f550, %f530, %f537, %f526;
	fma.rn.f32 	%f551, %f531, %f537, %f527;
	fma.rn.f32 	%f552, %f532, %f537, %f528;
	fma.rn.f32 	%f553, %f533, %f537, %f529;
	ld.shared.v4.f32 	{%f554, %f555, %f556, %f557}, [%r46+4864];
	ld.shared.v4.f32 	{%f558, %f559, %f560, %f561}, [%r48+4864];
	fma.rn.f32 	%f562, %f554, %f558, %f538;
	fma.rn.f32 	%f563, %f555, %f558, %f539;
	fma.rn.f32 	%f564, %f556, %f558, %f540;
	fma.rn.f32 	%f565, %f557, %f558, %f541;
	fma.rn.f32 	%f566, %f554, %f559, %f542;
	fma.rn.f32 	%f567, %f555, %f559, %f543;
	fma.rn.f32 	%f568, %f556, %f559, %f544;
	fma.rn.f32 	%f569, %f557, %f559, %f545;
	fma.rn.f32 	%f570, %f554, %f560, %f546;
	fma.rn.f32 	%f571, %f555, %f560, %f547;
	fma.rn.f32 	%f572, %f556, %f560, %f548;
	fma.rn.f32 	%f573, %f557, %f560, %f549;
	fma.rn.f32 	%f574, %f554, %f561, %f550;
	fma.rn.f32 	%f575, %f555, %f561, %f551;
	fma.rn.f32 	%f576, %f556, %f561, %f552;
	fma.rn.f32 	%f577, %f557, %f561, %f553;
	ld.shared.v4.f32 	{%f578, %f579, %f580, %f581}, [%r46+5120];
	ld.shared.v4.f32 	{%f582, %f583, %f584, %f585}, [%r48+5120];
	fma.rn.f32 	%f586, %f578, %f582, %f562;
	fma.rn.f32 	%f587, %f579, %f582, %f563;
	fma.rn.f32 	%f588, %f580, %f582, %f564;
	fma.rn.f32 	%f589, %f581, %f582, %f565;
	fma.rn.f32 	%f590, %f578, %f583, %f566;
	fma.rn.f32 	%f591, %f579, %f583, %f567;
	fma.rn.f32 	%f592, %f580, %f583, %f568;
	fma.rn.f32 	%f593, %f581, %f583, %f569;
	fma.rn.f32 	%f594, %f578, %f584, %f570;
	fma.rn.f32 	%f595, %f579, %f584, %f571;
	fma.rn.f32 	%f596, %f580, %f584, %f572;
	fma.rn.f32 	%f597, %f581, %f584, %f573;
	fma.rn.f32 	%f598, %f578, %f585, %f574;
	fma.rn.f32 	%f599, %f579, %f585, %f575;
	fma.rn.f32 	%f600, %f580, %f585, %f576;
	fma.rn.f32 	%f601, %f581, %f585, %f577;
	ld.shared.v4.f32 	{%f602, %f603, %f604, %f605}, [%r46+5376];
	ld.shared.v4.f32 	{%f606, %f607, %f608, %f609}, [%r48+5376];
	fma.rn.f32 	%f610, %f602, %f606, %f586;
	fma.rn.f32 	%f611, %f603, %f606, %f587;
	fma.rn.f32 	%f612, %f604, %f606, %f588;
	fma.rn.f32 	%f613, %f605, %f606, %f589;
	fma.rn.f32 	%f614, %f602, %f607, %f590;
	fma.rn.f32 	%f615, %f603, %f607, %f591;
	fma.rn.f32 	%f616, %f604, %f607, %f592;
	fma.rn.f32 	%f617, %f605, %f607, %f593;
	fma.rn.f32 	%f618, %f602, %f608, %f594;
	fma.rn.f32 	%f619, %f603, %f608, %f595;
	fma.rn.f32 	%f620, %f604, %f608, %f596;
	fma.rn.f32 	%f621, %f605, %f608, %f597;
	fma.rn.f32 	%f622, %f602, %f609, %f598;
	fma.rn.f32 	%f623, %f603, %f609, %f599;
	fma.rn.f32 	%f624, %f604, %f609, %f600;
	fma.rn.f32 	%f625, %f605, %f609, %f601;
	ld.shared.v4.f32 	{%f626, %f627, %f628, %f629}, [%r46+5632];
	ld.shared.v4.f32 	{%f630, %f631, %f632, %f633}, [%r48+5632];
	fma.rn.f32 	%f634, %f626, %f630, %f610;
	fma.rn.f32 	%f635, %f627, %f630, %f611;
	fma.rn.f32 	%f636, %f628, %f630, %f612;
	fma.rn.f32 	%f637, %f629, %f630, %f613;
	fma.rn.f32 	%f638, %f626, %f631, %f614;
	fma.rn.f32 	%f639, %f627, %f631, %f615;
	fma.rn.f32 	%f640, %f628, %f631, %f616;
	fma.rn.f32 	%f641, %f629, %f631, %f617;
	fma.rn.f32 	%f642, %f626, %f632, %f618;
	fma.rn.f32 	%f643, %f627, %f632, %f619;
	fma.rn.f32 	%f644, %f628, %f632, %f620;
	fma.rn.f32 	%f645, %f629, %f632, %f621;
	fma.rn.f32 	%f646, %f626, %f633, %f622;
	fma.rn.f32 	%f647, %f627, %f633, %f623;
	fma.rn.f32 	%f648, %f628, %f633, %f624;
	fma.rn.f32 	%f649, %f629, %f633, %f625;
	ld.shared.v4.f32 	{%f650, %f651, %f652, %f653}, [%r46+5888];
	ld.shared.v4.f32 	{%f654, %f655, %f656, %f657}, [%r48+5888];
	fma.rn.f32 	%f658, %f650, %f654, %f634;
	fma.rn.f32 	%f659, %f651, %f654, %f635;
	fma.rn.f32 	%f660, %f652, %f654, %f636;
	fma.rn.f32 	%f661, %f653, %f654, %f637;
	fma.rn.f32 	%f662, %f650, %f655, %f638;
	fma.rn.f32 	%f663, %f651, %f655, %f639;
	fma.rn.f32 	%f664, %f652, %f655, %f640;
	fma.rn.f32 	%f665, %f653, %f655, %f641;
	fma.rn.f32 	%f666, %f650, %f656, %f642;
	fma.rn.f32 	%f667, %f651, %f656, %f643;
	fma.rn.f32 	%f668, %f652, %f656, %f644;
	fma.rn.f32 	%f669, %f653, %f656, %f645;
	fma.rn.f32 	%f670, %f650, %f657, %f646;
	fma.rn.f32 	%f671, %f651, %f657, %f647;
	fma.rn.f32 	%f672, %f652, %f657, %f648;
	fma.rn.f32 	%f673, %f653, %f657, %f649;
	ld.shared.v4.f32 	{%f674, %f675, %f676, %f677}, [%r46+6144];
	ld.shared.v4.f32 	{%f678, %f679, %f680, %f681}, [%r48+6144];
	fma.rn.f32 	%f682, %f674, %f678, %f658;
	fma.rn.f32 	%f683, %f675, %f678, %f659;
	fma.rn.f32 	%f684, %f676, %f678, %f660;
	fma.rn.f32 	%f685, %f677, %f678, %f661;
	fma.rn.f32 	%f686, %f674, %f679, %f662;
	fma.rn.f32 	%f687, %f675, %f679, %f663;
	fma.rn.f32 	%f688, %f676, %f679, %f664;
	fma.rn.f32 	%f689, %f677, %f679, %f665;
	fma.rn.f32 	%f690, %f674, %f680, %f666;
	fma.rn.f32 	%f691, %f675, %f680, %f667;
	fma.rn.f32 	%f692, %f676, %f680, %f668;
	fma.rn.f32 	%f693, %f677, %f680, %f669;
	fma.rn.f32 	%f694, %f674, %f681, %f670;
	fma.rn.f32 	%f695, %f675, %f681, %f671;
	fma.rn.f32 	%f696, %f676, %f681, %f672;
	fma.rn.f32 	%f697, %f677, %f681, %f673;
	ld.shared.v4.f32 	{%f698, %f699, %f700, %f701}, [%r46+6400];
	ld.shared.v4.f32 	{%f702, %f703, %f704, %f705}, [%r48+6400];
	fma.rn.f32 	%f706, %f698, %f702, %f682;
	fma.rn.f32 	%f707, %f699, %f702, %f683;
	fma.rn.f32 	%f708, %f700, %f702, %f684;
	fma.rn.f32 	%f709, %f701, %f702, %f685;
	fma.rn.f32 	%f710, %f698, %f703, %f686;
	fma.rn.f32 	%f711, %f699, %f703, %f687;
	fma.rn.f32 	%f712, %f700, %f703, %f688;
	fma.rn.f32 	%f713, %f701, %f703, %f689;
	fma.rn.f32 	%f714, %f698, %f704, %f690;
	fma.rn.f32 	%f715, %f699, %f704, %f691;
	fma.rn.f32 	%f716, %f700, %f704, %f692;
	fma.rn.f32 	%f717, %f701, %f704, %f693;
	fma.rn.f32 	%f718, %f698, %f705, %f694;
	fma.rn.f32 	%f719, %f699, %f705, %f695;
	fma.rn.f32 	%f720, %f700, %f705, %f696;
	fma.rn.f32 	%f721, %f701, %f705, %f697;
	ld.shared.v4.f32 	{%f722, %f723, %f724, %f725}, [%r46+6656];
	ld.shared.v4.f32 	{%f726, %f727, %f728, %f729}, [%r48+6656];
	fma.rn.f32 	%f730, %f722, %f726, %f706;
	fma.rn.f32 	%f731, %f723, %f726, %f707;
	fma.rn.f32 	%f732, %f724, %f726, %f708;
	fma.rn.f32 	%f733, %f725, %f726, %f709;
	fma.rn.f32 	%f734, %f722, %f727, %f710;
	fma.rn.f32 	%f735, %f723, %f727, %f711;
	fma.rn.f32 	%f736, %f724, %f727, %f712;
	fma.rn.f32 	%f737, %f725, %f727, %f713;
	fma.rn.f32 	%f738, %f722, %f728, %f714;
	fma.rn.f32 	%f739, %f723, %f728, %f715;
	fma.rn.f32 	%f740, %f724, %f728, %f716;
	fma.rn.f32 	%f741, %f725, %f728, %f717;
	fma.rn.f32 	%f742, %f722, %f729, %f718;
	fma.rn.f32 	%f743, %f723, %f729, %f719;
	fma.rn.f32 	%f744, %f724, %f729, %f720;
	fma.rn.f32 	%f745, %f725, %f729, %f721;
	ld.shared.v4.f32 	{%f746, %f747, %f748, %f749}, [%r46+6912];
	ld.shared.v4.f32 	{%f750, %f751, %f752, %f753}, [%r48+6912];
	fma.rn.f32 	%f754, %f746, %f750, %f730;
	fma.rn.f32 	%f755, %f747, %f750, %f731;
	fma.rn.f32 	%f756, %f748, %f750, %f732;
	fma.rn.f32 	%f757, %f749, %f750, %f733;
	fma.rn.f32 	%f758, %f746, %f751, %f734;
	fma.rn.f32 	%f759, %f747, %f751, %f735;
	fma.rn.f32 	%f760, %f748, %f751, %f736;
	fma.rn.f32 	%f761, %f749, %f751, %f737;
	fma.rn.f32 	%f762, %f746, %f752, %f738;
	fma.rn.f32 	%f763, %f747, %f752, %f739;
	fma.rn.f32 	%f764, %f748, %f752, %f740;
	fma.rn.f32 	%f765, %f749, %f752, %f741;
	fma.rn.f32 	%f766, %f746, %f753, %f742;
	fma.rn.f32 	%f767, %f747, %f753, %f743;
	fma.rn.f32 	%f768, %f748, %f753, %f744;
	fma.rn.f32 	%f769, %f749, %f753, %f745;
	ld.shared.v4.f32 	{%f770, %f771, %f772, %f773}, [%r46+7168];
	ld.shared.v4.f32 	{%f774, %f775, %f776, %f777}, [%r48+7168];
	fma.rn.f32 	%f778, %f770, %f774, %f754;
	fma.rn.f32 	%f779, %f771, %f774, %f755;
	fma.rn.f32 	%f780, %f772, %f774, %f756;
	fma.rn.f32 	%f781, %f773, %f774, %f757;
	fma.rn.f32 	%f782, %f770, %f775, %f758;
	fma.rn.f32 	%f783, %f771, %f775, %f759;
	fma.rn.f32 	%f784, %f772, %f775, %f760;
	fma.rn.f32 	%f785, %f773, %f775, %f761;
	fma.rn.f32 	%f786, %f770, %f776, %f762;
	fma.rn.f32 	%f787, %f771, %f776, %f763;
	fma.rn.f32 	%f788, %f772, %f776, %f764;
	fma.rn.f32 	%f789, %f773, %f776, %f765;
	fma.rn.f32 	%f790, %f770, %f777, %f766;
	fma.rn.f32 	%f791, %f771, %f777, %f767;
	fma.rn.f32 	%f792, %f772, %f777, %f768;
	fma.rn.f32 	%f793, %f773, %f777, %f769;
	ld.shared.v4.f32 	{%f794, %f795, %f796, %f797}, [%r46+7424];
	ld.shared.v4.f32 	{%f798, %f799, %f800, %f801}, [%r48+7424];
	fma.rn.f32 	%f802, %f794, %f798, %f778;
	fma.rn.f32 	%f803, %f795, %f798, %f779;
	fma.rn.f32 	%f804, %f796, %f798, %f780;
	fma.rn.f32 	%f805, %f797, %f798, %f781;
	fma.rn.f32 	%f806, %f794, %f799, %f782;
	fma.rn.f32 	%f807, %f795, %f799, %f783;
	fma.rn.f32 	%f808, %f796, %f799, %f784;
	fma.rn.f32 	%f809, %f797, %f799, %f785;
	fma.rn.f32 	%f810, %f794, %f800, %f786;
	fma.rn.f32 	%f811, %f795, %f800, %f787;
	fma.rn.f32 	%f812, %f796, %f800, %f788;
	fma.rn.f32 	%f813, %f797, %f800, %f789;
	fma.rn.f32 	%f814, %f794, %f801, %f790;
	fma.rn.f32 	%f815, %f795, %f801, %f791;
	fma.rn.f32 	%f816, %f796, %f801, %f792;
	fma.rn.f32 	%f817, %f797, %f801, %f793;
	ld.shared.v4.f32 	{%f818, %f819, %f820, %f821}, [%r46+7680];
	ld.shared.v4.f32 	{%f822, %f823, %f824, %f825}, [%r48+7680];
	fma.rn.f32 	%f826, %f818, %f822, %f802;
	fma.rn.f32 	%f827, %f819, %f822, %f803;
	fma.rn.f32 	%f828, %f820, %f822, %f804;
	fma.rn.f32 	%f829, %f821, %f822, %f805;
	fma.rn.f32 	%f830, %f818, %f823, %f806;
	fma.rn.f32 	%f831, %f819, %f823, %f807;
	fma.rn.f32 	%f832, %f820, %f823, %f808;
	fma.rn.f32 	%f833, %f821, %f823, %f809;
	fma.rn.f32 	%f834, %f818, %f824, %f810;
	fma.rn.f32 	%f835, %f819, %f824, %f811;
	fma.rn.f32 	%f836, %f820, %f824, %f812;
	fma.rn.f32 	%f837, %f821, %f824, %f813;
	fma.rn.f32 	%f838, %f818, %f825, %f814;
	fma.rn.f32 	%f839, %f819, %f825, %f815;
	fma.rn.f32 	%f840, %f820, %f825, %f816;
	fma.rn.f32 	%f841, %f821, %f825, %f817;
	ld.shared.v4.f32 	{%f842, %f843, %f844, %f845}, [%r46+7936];
	ld.shared.v4.f32 	{%f846, %f847, %f848, %f849}, [%r48+7936];
	fma.rn.f32 	%f850, %f842, %f846, %f826;
	fma.rn.f32 	%f851, %f843, %f846, %f827;
	fma.rn.f32 	%f852, %f844, %f846, %f828;
	fma.rn.f32 	%f853, %f845, %f846, %f829;
	fma.rn.f32 	%f854, %f842, %f847, %f830;
	fma.rn.f32 	%f855, %f843, %f847, %f831;
	fma.rn.f32 	%f856, %f844, %f847, %f832;
	fma.rn.f32 	%f857, %f845, %f847, %f833;
	fma.rn.f32 	%f858, %f842, %f848, %f834;
	fma.rn.f32 	%f859, %f843, %f848, %f835;
	fma.rn.f32 	%f860, %f844, %f848, %f836;
	fma.rn.f32 	%f861, %f845, %f848, %f837;
	fma.rn.f32 	%f862, %f842, %f849, %f838;
	fma.rn.f32 	%f863, %f843, %f849, %f839;
	fma.rn.f32 	%f864, %f844, %f849, %f840;
	fma.rn.f32 	%f865, %f845, %f849, %f841;
	ld.shared.v4.f32 	{%f866, %f867, %f868, %f869}, [%r46+8192];
	ld.shared.v4.f32 	{%f870, %f871, %f872, %f873}, [%r48+8192];
	fma.rn.f32 	%f874, %f866, %f870, %f850;
	fma.rn.f32 	%f875, %f867, %f870, %f851;
	fma.rn.f32 	%f876, %f868, %f870, %f852;
	fma.rn.f32 	%f877, %f869, %f870, %f853;
	fma.rn.f32 	%f878, %f866, %f871, %f854;
	fma.rn.f32 	%f879, %f867, %f871, %f855;
	fma.rn.f32 	%f880, %f868, %f871, %f856;
	fma.rn.f32 	%f881, %f869, %f871, %f857;
	fma.rn.f32 	%f882, %f866, %f872, %f858;
	fma.rn.f32 	%f883, %f867, %f872, %f859;
	fma.rn.f32 	%f884, %f868, %f872, %f860;
	fma.rn.f32 	%f885, %f869, %f872, %f861;
	fma.rn.f32 	%f886, %f866, %f873, %f862;
	fma.rn.f32 	%f887, %f867, %f873, %f863;
	fma.rn.f32 	%f888, %f868, %f873, %f864;
	fma.rn.f32 	%f889, %f869, %f873, %f865;
	ld.shared.v4.f32 	{%f890, %f891, %f892, %f893}, [%r46+8448];
	ld.shared.v4.f32 	{%f894, %f895, %f896, %f897}, [%r48+8448];
	fma.rn.f32 	%f898, %f890, %f894, %f874;
	fma.rn.f32 	%f899, %f891, %f894, %f875;
	fma.rn.f32 	%f900, %f892, %f894, %f876;
	fma.rn.f32 	%f901, %f893, %f894, %f877;
	fma.rn.f32 	%f902, %f890, %f895, %f878;
	fma.rn.f32 	%f903, %f891, %f895, %f879;
	fma.rn.f32 	%f904, %f892, %f895, %f880;
	fma.rn.f32 	%f905, %f893, %f895, %f881;
	fma.rn.f32 	%f906, %f890, %f896, %f882;
	fma.rn.f32 	%f907, %f891, %f896, %f883;
	fma.rn.f32 	%f908, %f892, %f896, %f884;
	fma.rn.f32 	%f909, %f893, %f896, %f885;
	fma.rn.f32 	%f910, %f890, %f897, %f886;
	fma.rn.f32 	%f911, %f891, %f897, %f887;
	fma.rn.f32 	%f912, %f892, %f897, %f888;
	fma.rn.f32 	%f913, %f893, %f897, %f889;
	ld.shared.v4.f32 	{%f914, %f915, %f916, %f917}, [%r46+8704];
	ld.shared.v4.f32 	{%f918, %f919, %f920, %f921}, [%r48+8704];
	fma.rn.f32 	%f922, %f914, %f918, %f898;
	fma.rn.f32 	%f923, %f915, %f918, %f899;
	fma.rn.f32 	%f924, %f916, %f918, %f900;
	fma.rn.f32 	%f925, %f917, %f918, %f901;
	fma.rn.f32 	%f926, %f914, %f919, %f902;
	fma.rn.f32 	%f927, %f915, %f919, %f903;
	fma.rn.f32 	%f928, %f916, %f919, %f904;
	fma.rn.f32 	%f929, %f917, %f919, %f905;
	fma.rn.f32 	%f930, %f914, %f920, %f906;
	fma.rn.f32 	%f931, %f915, %f920, %f907;
	fma.rn.f32 	%f932, %f916, %f920, %f908;
	fma.rn.f32 	%f933, %f917, %f920, %f909;
	fma.rn.f32 	%f934, %f914, %f921, %f910;
	fma.rn.f32 	%f935, %f915, %f921, %f911;
	fma.rn.f32 	%f936, %f916, %f921, %f912;
	fma.rn.f32 	%f937, %f917, %f921, %f913;
	ld.shared.v4.f32 	{%f938, %f939, %f940, %f941}, [%r46+8960];
	ld.shared.v4.f32 	{%f942, %f943, %f944, %f945}, [%r48+8960];
	fma.rn.f32 	%f946, %f938, %f942, %f922;
	fma.rn.f32 	%f947, %f939, %f942, %f923;
	fma.rn.f32 	%f948, %f940, %f942, %f924;
	fma.rn.f32 	%f949, %f941, %f942, %f925;
	fma.rn.f32 	%f950, %f938, %f943, %f926;
	fma.rn.f32 	%f951, %f939, %f943, %f927;
	fma.rn.f32 	%f952, %f940, %f943, %f928;
	fma.rn.f32 	%f953, %f941, %f943, %f929;
	fma.rn.f32 	%f954, %f938, %f944, %f930;
	fma.rn.f32 	%f955, %f939, %f944, %f931;
	fma.rn.f32 	%f956, %f940, %f944, %f932;
	fma.rn.f32 	%f957, %f941, %f944, %f933;
	fma.rn.f32 	%f958, %f938, %f945, %f934;
	fma.rn.f32 	%f959, %f939, %f945, %f935;
	fma.rn.f32 	%f960, %f940, %f945, %f936;
	fma.rn.f32 	%f961, %f941, %f945, %f937;
	ld.shared.v4.f32 	{%f962, %f963, %f964, %f965}, [%r46+9216];
	ld.shared.v4.f32 	{%f966, %f967, %f968, %f969}, [%r48+9216];
	fma.rn.f32 	%f970, %f962, %f966, %f946;
	fma.rn.f32 	%f971, %f963, %f966, %f947;
	fma.rn.f32 	%f972, %f964, %f966, %f948;
	fma.rn.f32 	%f973, %f965, %f966, %f949;
	fma.rn.f32 	%f974, %f962, %f967, %f950;
	fma.rn.f32 	%f975, %f963, %f967, %f951;
	fma.rn.f32 	%f976, %f964, %f967, %f952;
	fma.rn.f32 	%f977, %f965, %f967, %f953;
	fma.rn.f32 	%f978, %f962, %f968, %f954;
	fma.rn.f32 	%f979, %f963, %f968, %f955;
	fma.rn.f32 	%f980, %f964, %f968, %f956;
	fma.rn.f32 	%f981, %f965, %f968, %f957;
	fma.rn.f32 	%f982, %f962, %f969, %f958;
	fma.rn.f32 	%f983, %f963, %f969, %f959;
	fma.rn.f32 	%f984, %f964, %f969, %f960;
	fma.rn.f32 	%f985, %f965, %f969, %f961;
	ld.shared.v4.f32 	{%f986, %f987, %f988, %f989}, [%r46+9472];
	ld.shared.v4.f32 	{%f990, %f991, %f992, %f993}, [%r48+9472];
	fma.rn.f32 	%f994, %f986, %f990, %f970;
	fma.rn.f32 	%f995, %f987, %f990, %f971;
	fma.rn.f32 	%f996, %f988, %f990, %f972;
	fma.rn.f32 	%f997, %f989, %f990, %f973;
	fma.rn.f32 	%f998, %f986, %f991, %f974;
	fma.rn.f32 	%f999, %f987, %f991, %f975;
	fma.rn.f32 	%f1000, %f988, %f991, %f976;
	fma.rn.f32 	%f1001, %f989, %f991, %f977;
	fma.rn.f32 	%f1002, %f986, %f992, %f978;
	fma.rn.f32 	%f1003, %f987, %f992, %f979;
	fma.rn.f32 	%f1004, %f988, %f992, %f980;
	fma.rn.f32 	%f1005, %f989, %f992, %f981;
	fma.rn.f32 	%f1006, %f986, %f993, %f982;
	fma.rn.f32 	%f1007, %f987, %f993, %f983;
	fma.rn.f32 	%f1008, %f988, %f993, %f984;
	fma.rn.f32 	%f1009, %f989, %f993, %f985;
	ld.shared.v4.f32 	{%f1010, %f1011, %f1012, %f1013}, [%r46+9728];
	ld.shared.v4.f32 	{%f1014, %f1015, %f1016, %f1017}, [%r48+9728];
	fma.rn.f32 	%f1018, %f1010, %f1014, %f994;
	fma.rn.f32 	%f1019, %f1011, %f1014, %f995;
	fma.rn.f32 	%f1020, %f1012, %f1014, %f996;
	fma.rn.f32 	%f1021, %f1013, %f1014, %f997;
	fma.rn.f32 	%f1022, %f1010, %f1015, %f998;
	fma.rn.f32 	%f1023, %f1011, %f1015, %f999;
	fma.rn.f32 	%f1024, %f1012, %f1015, %f1000;
	fma.rn.f32 	%f1025, %f1013, %f1015, %f1001;
	fma.rn.f32 	%f1026, %f1010, %f1016, %f1002;
	fma.rn.f32 	%f1027, %f1011, %f1016, %f1003;
	fma.rn.f32 	%f1028, %f1012, %f1016, %f1004;
	fma.rn.f32 	%f1029, %f1013, %f1016, %f1005;
	fma.rn.f32 	%f1030, %f1010, %f1017, %f1006;
	fma.rn.f32 	%f1031, %f1011, %f1017, %f1007;
	fma.rn.f32 	%f1032, %f1012, %f1017, %f1008;
	fma.rn.f32 	%f1033, %f1013, %f1017, %f1009;
	ld.shared.v4.f32 	{%f1034, %f1035, %f1036, %f1037}, [%r46+9984];
	ld.shared.v4.f32 	{%f1038, %f1039, %f1040, %f1041}, [%r48+9984];
	fma.rn.f32 	%f1042, %f1034, %f1038, %f1018;
	fma.rn.f32 	%f1043, %f1035, %f1038, %f1019;
	fma.rn.f32 	%f1044, %f1036, %f1038, %f1020;
	fma.rn.f32 	%f1045, %f1037, %f1038, %f1021;
	fma.rn.f32 	%f1046, %f1034, %f1039, %f1022;
	fma.rn.f32 	%f1047, %f1035, %f1039, %f1023;
	fma.rn.f32 	%f1048, %f1036, %f1039, %f1024;
	fma.rn.f32 	%f1049, %f1037, %f1039, %f1025;
	fma.rn.f32 	%f1050, %f1034, %f1040, %f1026;
	fma.rn.f32 	%f1051, %f1035, %f1040, %f1027;
	fma.rn.f32 	%f1052, %f1036, %f1040, %f1028;
	fma.rn.f32 	%f1053, %f1037, %f1040, %f1029;
	fma.rn.f32 	%f1054, %f1034, %f1041, %f1030;
	fma.rn.f32 	%f1055, %f1035, %f1041, %f1031;
	fma.rn.f32 	%f1056, %f1036, %f1041, %f1032;
	fma.rn.f32 	%f1057, %f1037, %f1041, %f1033;
	ld.shared.v4.f32 	{%f1058, %f1059, %f1060, %f1061}, [%r46+10240];
	ld.shared.v4.f32 	{%f1062, %f1063, %f1064, %f1065}, [%r48+10240];
	fma.rn.f32 	%f1066, %f1058, %f1062, %f1042;
	fma.rn.f32 	%f1067, %f1059, %f1062, %f1043;
	fma.rn.f32 	%f1068, %f1060, %f1062, %f1044;
	fma.rn.f32 	%f1069, %f1061, %f1062, %f1045;
	fma.rn.f32 	%f1070, %f1058, %f1063, %f1046;
	fma.rn.f32 	%f1071, %f1059, %f1063, %f1047;
	fma.rn.f32 	%f1072, %f1060, %f1063, %f1048;
	fma.rn.f32 	%f1073, %f1061, %f1063, %f1049;
	fma.rn.f32 	%f1074, %f1058, %f1064, %f1050;
	fma.rn.f32 	%f1075, %f1059, %f1064, %f1051;
	fma.rn.f32 	%f1076, %f1060, %f1064, %f1052;
	fma.rn.f32 	%f1077, %f1061, %f1064, %f1053;
	fma.rn.f32 	%f1078, %f1058, %f1065, %f1054;
	fma.rn.f32 	%f1079, %f1059, %f1065, %f1055;
	fma.rn.f32 	%f1080, %f1060, %f1065, %f1056;
	fma.rn.f32 	%f1081, %f1061, %f1065, %f1057;
	ld.shared.v4.f32 	{%f1082, %f1083, %f1084, %f1085}, [%r46+10496];
	ld.shared.v4.f32 	{%f1086, %f1087, %f1088, %f1089}, [%r48+10496];
	fma.rn.f32 	%f1090, %f1082, %f1086, %f1066;
	fma.rn.f32 	%f1091, %f1083, %f1086, %f1067;
	fma.rn.f32 	%f1092, %f1084, %f1086, %f1068;
	fma.rn.f32 	%f1093, %f1085, %f1086, %f1069;
	fma.rn.f32 	%f1094, %f1082, %f1087, %f1070;
	fma.rn.f32 	%f1095, %f1083, %f1087, %f1071;
	fma.rn.f32 	%f1096, %f1084, %f1087, %f1072;
	fma.rn.f32 	%f1097, %f1085, %f1087, %f1073;
	fma.rn.f32 	%f1098, %f1082, %f1088, %f1074;
	fma.rn.f32 	%f1099, %f1083, %f1088, %f1075;
	fma.rn.f32 	%f1100, %f1084, %f1088, %f1076;
	fma.rn.f32 	%f1101, %f1085, %f1088, %f1077;
	fma.rn.f32 	%f1102, %f1082, %f1089, %f1078;
	fma.rn.f32 	%f1103, %f1083, %f1089, %f1079;
	fma.rn.f32 	%f1104, %f1084, %f1089, %f1080;
	fma.rn.f32 	%f1105, %f1085, %f1089, %f1081;
	ld.shared.v4.f32 	{%f1106, %f1107, %f1108, %f1109}, [%r46+10752];
	ld.shared.v4.f32 	{%f1110, %f1111, %f1112, %f1113}, [%r48+10752];
	fma.rn.f32 	%f1114, %f1106, %f1110, %f1090;
	fma.rn.f32 	%f1115, %f1107, %f1110, %f1091;
	fma.rn.f32 	%f1116, %f1108, %f1110, %f1092;
	fma.rn.f32 	%f1117, %f1109, %f1110, %f1093;
	fma.rn.f32 	%f1118, %f1106, %f1111, %f1094;
	fma.rn.f32 	%f1119, %f1107, %f1111, %f1095;
	fma.rn.f32 	%f1120, %f1108, %f1111, %f1096;
	fma.rn.f32 	%f1121, %f1109, %f1111, %f1097;
	fma.rn.f32 	%f1122, %f1106, %f1112, %f1098;
	fma.rn.f32 	%f1123, %f1107, %f1112, %f1099;
	fma.rn.f32 	%f1124, %f1108, %f1112, %f1100;
	fma.rn.f32 	%f1125, %f1109, %f1112, %f1101;
	fma.rn.f32 	%f1126, %f1106, %f1113, %f1102;
	fma.rn.f32 	%f1127, %f1107, %f1113, %f1103;
	fma.rn.f32 	%f1128, %f1108, %f1113, %f1104;
	fma.rn.f32 	%f1129, %f1109, %f1113, %f1105;
	ld.shared.v4.f32 	{%f1130, %f1131, %f1132, %f1133}, [%r46+11008];
	ld.shared.v4.f32 	{%f1134, %f1135, %f1136, %f1137}, [%r48+11008];
	fma.rn.f32 	%f1138, %f1130, %f1134, %f1114;
	fma.rn.f32 	%f1139, %f1131, %f1134, %f1115;
	fma.rn.f32 	%f1140, %f1132, %f1134, %f1116;
	fma.rn.f32 	%f1141, %f1133, %f1134, %f1117;
	fma.rn.f32 	%f1142, %f1130, %f1135, %f1118;
	fma.rn.f32 	%f1143, %f1131, %f1135, %f1119;
	fma.rn.f32 	%f1144, %f1132, %f1135, %f1120;
	fma.rn.f32 	%f1145, %f1133, %f1135, %f1121;
	fma.rn.f32 	%f1146, %f1130, %f1136, %f1122;
	fma.rn.f32 	%f1147, %f1131, %f1136, %f1123;
	fma.rn.f32 	%f1148, %f1132, %f1136, %f1124;
	fma.rn.f32 	%f1149, %f1133, %f1136, %f1125;
	fma.rn.f32 	%f1150, %f1130, %f1137, %f1126;
	fma.rn.f32 	%f1151, %f1131, %f1137, %f1127;
	fma.rn.f32 	%f1152, %f1132, %f1137, %f1128;
	fma.rn.f32 	%f1153, %f1133, %f1137, %f1129;
	ld.shared.v4.f32 	{%f1154, %f1155, %f1156, %f1157}, [%r46+11264];
	ld.shared.v4.f32 	{%f1158, %f1159, %f1160, %f1161}, [%r48+11264];
	fma.rn.f32 	%f1162, %f1154, %f1158, %f1138;
	fma.rn.f32 	%f1163, %f1155, %f1158, %f1139;
	fma.rn.f32 	%f1164, %f1156, %f1158, %f1140;
	fma.rn.f32 	%f1165, %f1157, %f1158, %f1141;
	fma.rn.f32 	%f1166, %f1154, %f1159, %f1142;
	fma.rn.f32 	%f1167, %f1155, %f1159, %f1143;
	fma.rn.f32 	%f1168, %f1156, %f1159, %f1144;
	fma.rn.f32 	%f1169, %f1157, %f1159, %f1145;
	fma.rn.f32 	%f1170, %f1154, %f1160, %f1146;
	fma.rn.f32 	%f1171, %f1155, %f1160, %f1147;
	fma.rn.f32 	%f1172, %f1156, %f1160, %f1148;
	fma.rn.f32 	%f1173, %f1157, %f1160, %f1149;
	fma.rn.f32 	%f1174, %f1154, %f1161, %f1150;
	fma.rn.f32 	%f1175, %f1155, %f1161, %f1151;
	fma.rn.f32 	%f1176, %f1156, %f1161, %f1152;
	fma.rn.f32 	%f1177, %f1157, %f1161, %f1153;
	ld.shared.v4.f32 	{%f1178, %f1179, %f1180, %f1181}, [%r46+11520];
	ld.shared.v4.f32 	{%f1182, %f1183, %f1184, %f1185}, [%r48+11520];
	fma.rn.f32 	%f1186, %f1178, %f1182, %f1162;
	fma.rn.f32 	%f1187, %f1179, %f1182, %f1163;
	fma.rn.f32 	%f1188, %f1180, %f1182, %f1164;
	fma.rn.f32 	%f1189, %f1181, %f1182, %f1165;
	fma.rn.f32 	%f1190, %f1178, %f1183, %f1166;
	fma.rn.f32 	%f1191, %f1179, %f1183, %f1167;
	fma.rn.f32 	%f1192, %f1180, %f1183, %f1168;
	fma.rn.f32 	%f1193, %f1181, %f1183, %f1169;
	fma.rn.f32 	%f1194, %f1178, %f1184, %f1170;
	fma.rn.f32 	%f1195, %f1179, %f1184, %f1171;
	fma.rn.f32 	%f1196, %f1180, %f1184, %f1172;
	fma.rn.f32 	%f1197, %f1181, %f1184, %f1173;
	fma.rn.f32 	%f1198, %f1178, %f1185, %f1174;
	fma.rn.f32 	%f1199, %f1179, %f1185, %f1175;
	fma.rn.f32 	%f1200, %f1180, %f1185, %f1176;
	fma.rn.f32 	%f1201, %f1181, %f1185, %f1177;
	ld.shared.v4.f32 	{%f1202, %f1203, %f1204, %f1205}, [%r46+11776];
	ld.shared.v4.f32 	{%f1206, %f1207, %f1208, %f1209}, [%r48+11776];
	fma.rn.f32 	%f1210, %f1202, %f1206, %f1186;
	fma.rn.f32 	%f1211, %f1203, %f1206, %f1187;
	fma.rn.f32 	%f1212, %f1204, %f1206, %f1188;
	fma.rn.f32 	%f1213, %f1205, %f1206, %f1189;
	fma.rn.f32 	%f1214, %f1202, %f1207, %f1190;
	fma.rn.f32 	%f1215, %f1203, %f1207, %f1191;
	fma.rn.f32 	%f1216, %f1204, %f1207, %f1192;
	fma.rn.f32 	%f1217, %f1205, %f1207, %f1193;
	fma.rn.f32 	%f1218, %f1202, %f1208, %f1194;
	fma.rn.f32 	%f1219, %f1203, %f1208, %f1195;
	fma.rn.f32 	%f1220, %f1204, %f1208, %f1196;
	fma.rn.f32 	%f1221, %f1205, %f1208, %f1197;
	fma.rn.f32 	%f1222, %f1202, %f1209, %f1198;
	fma.rn.f32 	%f1223, %f1203, %f1209, %f1199;
	fma.rn.f32 	%f1224, %f1204, %f1209, %f1200;
	fma.rn.f32 	%f1225, %f1205, %f1209, %f1201;
	ld.shared.v4.f32 	{%f1226, %f1227, %f1228, %f1229}, [%r46+12032];
	ld.shared.v4.f32 	{%f1230, %f1231, %f1232, %f1233}, [%r48+12032];
	fma.rn.f32 	%f1234, %f1226, %f1230, %f1210;
	fma.rn.f32 	%f1235, %f1227, %f1230, %f1211;
	fma.rn.f32 	%f1236, %f1228, %f1230, %f1212;
	fma.rn.f32 	%f1237, %f1229, %f1230, %f1213;
	fma.rn.f32 	%f1238, %f1226, %f1231, %f1214;
	fma.rn.f32 	%f1239, %f1227, %f1231, %f1215;
	fma.rn.f32 	%f1240, %f1228, %f1231, %f1216;
	fma.rn.f32 	%f1241, %f1229, %f1231, %f1217;
	fma.rn.f32 	%f1242, %f1226, %f1232, %f1218;
	fma.rn.f32 	%f1243, %f1227, %f1232, %f1219;
	fma.rn.f32 	%f1244, %f1228, %f1232, %f1220;
	fma.rn.f32 	%f1245, %f1229, %f1232, %f1221;
	fma.rn.f32 	%f1246, %f1226, %f1233, %f1222;
	fma.rn.f32 	%f1247, %f1227, %f1233, %f1223;
	fma.rn.f32 	%f1248, %f1228, %f1233, %f1224;
	fma.rn.f32 	%f1249, %f1229, %f1233, %f1225;
	ld.shared.v4.f32 	{%f1250, %f1251, %f1252, %f1253}, [%r46+12288];
	ld.shared.v4.f32 	{%f1254, %f1255, %f1256, %f1257}, [%r48+12288];
	fma.rn.f32 	%f1258, %f1250, %f1254, %f1234;
	fma.rn.f32 	%f1259, %f1251, %f1254, %f1235;
	fma.rn.f32 	%f1260, %f1252, %f1254, %f1236;
	fma.rn.f32 	%f1261, %f1253, %f1254, %f1237;
	fma.rn.f32 	%f1262, %f1250, %f1255, %f1238;
	fma.rn.f32 	%f1263, %f1251, %f1255, %f1239;
	fma.rn.f32 	%f1264, %f1252, %f1255, %f1240;
	fma.rn.f32 	%f1265, %f1253, %f1255, %f1241;
	fma.rn.f32 	%f1266, %f1250, %f1256, %f1242;
	fma.rn.f32 	%f1267, %f1251, %f1256, %f1243;
	fma.rn.f32 	%f1268, %f1252, %f1256, %f1244;
	fma.rn.f32 	%f1269, %f1253, %f1256, %f1245;
	fma.rn.f32 	%f1270, %f1250, %f1257, %f1246;
	fma.rn.f32 	%f1271, %f1251, %f1257, %f1247;
	fma.rn.f32 	%f1272, %f1252, %f1257, %f1248;
	fma.rn.f32 	%f1273, %f1253, %f1257, %f1249;
	ld.shared.v4.f32 	{%f1274, %f1275, %f1276, %f1277}, [%r46+12544];
	ld.shared.v4.f32 	{%f1278, %f1279, %f1280, %f1281}, [%r48+12544];
	fma.rn.f32 	%f1282, %f1274, %f1278, %f1258;
	fma.rn.f32 	%f1283, %f1275, %f1278, %f1259;
	fma.rn.f32 	%f1284, %f1276, %f1278, %f1260;
	fma.rn.f32 	%f1285, %f1277, %f1278, %f1261;
	fma.rn.f32 	%f1286, %f1274, %f1279, %f1262;
	fma.rn.f32 	%f1287, %f1275, %f1279, %f1263;
	fma.rn.f32 	%f1288, %f1276, %f1279, %f1264;
	fma.rn.f32 	%f1289, %f1277, %f1279, %f1265;
	fma.rn.f32 	%f1290, %f1274, %f1280, %f1266;
	fma.rn.f32 	%f1291, %f1275, %f1280, %f1267;
	fma.rn.f32 	%f1292, %f1276, %f1280, %f1268;
	fma.rn.f32 	%f1293, %f1277, %f1280, %f1269;
	fma.rn.f32 	%f1294, %f1274, %f1281, %f1270;
	fma.rn.f32 	%f1295, %f1275, %f1281, %f1271;
	fma.rn.f32 	%f1296, %f1276, %f1281, %f1272;
	fma.rn.f32 	%f1297, %f1277, %f1281, %f1273;
	ld.shared.v4.f32 	{%f1298, %f1299, %f1300, %f1301}, [%r46+12800];
	ld.shared.v4.f32 	{%f1302, %f1303, %f1304, %f1305}, [%r48+12800];
	fma.rn.f32 	%f1306, %f1298, %f1302, %f1282;
	fma.rn.f32 	%f1307, %f1299, %f1302, %f1283;
	fma.rn.f32 	%f1308, %f1300, %f1302, %f1284;
	fma.rn.f32 	%f1309, %f1301, %f1302, %f1285;
	fma.rn.f32 	%f1310, %f1298, %f1303, %f1286;
	fma.rn.f32 	%f1311, %f1299, %f1303, %f1287;
	fma.rn.f32 	%f1312, %f1300, %f1303, %f1288;
	fma.rn.f32 	%f1313, %f1301, %f1303, %f1289;
	fma.rn.f32 	%f1314, %f1298, %f1304, %f1290;
	fma.rn.f32 	%f1315, %f1299, %f1304, %f1291;
	fma.rn.f32 	%f1316, %f1300, %f1304, %f1292;
	fma.rn.f32 	%f1317, %f1301, %f1304, %f1293;
	fma.rn.f32 	%f1318, %f1298, %f1305, %f1294;
	fma.rn.f32 	%f1319, %f1299, %f1305, %f1295;
	fma.rn.f32 	%f1320, %f1300, %f1305, %f1296;
	fma.rn.f32 	%f1321, %f1301, %f1305, %f1297;
	ld.shared.v4.f32 	{%f1322, %f1323, %f1324, %f1325}, [%r46+13056];
	ld.shared.v4.f32 	{%f1326, %f1327, %f1328, %f1329}, [%r48+13056];
	fma.rn.f32 	%f1330, %f1322, %f1326, %f1306;
	fma.rn.f32 	%f1331, %f1323, %f1326, %f1307;
	fma.rn.f32 	%f1332, %f1324, %f1326, %f1308;
	fma.rn.f32 	%f1333, %f1325, %f1326, %f1309;
	fma.rn.f32 	%f1334, %f1322, %f1327, %f1310;
	fma.rn.f32 	%f1335, %f1323, %f1327, %f1311;
	fma.rn.f32 	%f1336, %f1324, %f1327, %f1312;
	fma.rn.f32 	%f1337, %f1325, %f1327, %f1313;
	fma.rn.f32 	%f1338, %f1322, %f1328, %f1314;
	fma.rn.f32 	%f1339, %f1323, %f1328, %f1315;
	fma.rn.f32 	%f1340, %f1324, %f1328, %f1316;
	fma.rn.f32 	%f1341, %f1325, %f1328, %f1317;
	fma.rn.f32 	%f1342, %f1322, %f1329, %f1318;
	fma.rn.f32 	%f1343, %f1323, %f1329, %f1319;
	fma.rn.f32 	%f1344, %f1324, %f1329, %f1320;
	fma.rn.f32 	%f1345, %f1325, %f1329, %f1321;
	ld.shared.v4.f32 	{%f1346, %f1347, %f1348, %f1349}, [%r46+13312];
	ld.shared.v4.f32 	{%f1350, %f1351, %f1352, %f1353}, [%r48+13312];
	fma.rn.f32 	%f1354, %f1346, %f1350, %f1330;
	fma.rn.f32 	%f1355, %f1347, %f1350, %f1331;
	fma.rn.f32 	%f1356, %f1348, %f1350, %f1332;
	fma.rn.f32 	%f1357, %f1349, %f1350, %f1333;
	fma.rn.f32 	%f1358, %f1346, %f1351, %f1334;
	fma.rn.f32 	%f1359, %f1347, %f1351, %f1335;
	fma.rn.f32 	%f1360, %f1348, %f1351, %f1336;
	fma.rn.f32 	%f1361, %f1349, %f1351, %f1337;
	fma.rn.f32 	%f1362, %f1346, %f1352, %f1338;
	fma.rn.f32 	%f1363, %f1347, %f1352, %f1339;
	fma.rn.f32 	%f1364, %f1348, %f1352, %f1340;
	fma.rn.f32 	%f1365, %f1349, %f1352, %f1341;
	fma.rn.f32 	%f1366, %f1346, %f1353, %f1342;
	fma.rn.f32 	%f1367, %f1347, %f1353, %f1343;
	fma.rn.f32 	%f1368, %f1348, %f1353, %f1344;
	fma.rn.f32 	%f1369, %f1349, %f1353, %f1345;
	ld.shared.v4.f32 	{%f1370, %f1371, %f1372, %f1373}, [%r46+13568];
	ld.shared.v4.f32 	{%f1374, %f1375, %f1376, %f1377}, [%r48+13568];
	fma.rn.f32 	%f1378, %f1370, %f1374, %f1354;
	fma.rn.f32 	%f1379, %f1371, %f1374, %f1355;
	fma.rn.f32 	%f1380, %f1372, %f1374, %f1356;
	fma.rn.f32 	%f1381, %f1373, %f1374, %f1357;
	fma.rn.f32 	%f1382, %f1370, %f1375, %f1358;
	fma.rn.f32 	%f1383, %f1371, %f1375, %f1359;
	fma.rn.f32 	%f1384, %f1372, %f1375, %f1360;
	fma.rn.f32 	%f1385, %f1373, %f1375, %f1361;
	fma.rn.f32 	%f1386, %f1370, %f1376, %f1362;
	fma.rn.f32 	%f1387, %f1371, %f1376, %f1363;
	fma.rn.f32 	%f1388, %f1372, %f1376, %f1364;
	fma.rn.f32 	%f1389, %f1373, %f1376, %f1365;
	fma.rn.f32 	%f1390, %f1370, %f1377, %f1366;
	fma.rn.f32 	%f1391, %f1371, %f1377, %f1367;
	fma.rn.f32 	%f1392, %f1372, %f1377, %f1368;
	fma.rn.f32 	%f1393, %f1373, %f1377, %f1369;
	ld.shared.v4.f32 	{%f1394, %f1395, %f1396, %f1397}, [%r46+13824];
	ld.shared.v4.f32 	{%f1398, %f1399, %f1400, %f1401}, [%r48+13824];
	fma.rn.f32 	%f1402, %f1394, %f1398, %f1378;
	fma.rn.f32 	%f1403, %f1395, %f1398, %f1379;
	fma.rn.f32 	%f1404, %f1396, %f1398, %f1380;
	fma.rn.f32 	%f1405, %f1397, %f1398, %f1381;
	fma.rn.f32 	%f1406, %f1394, %f1399, %f1382;
	fma.rn.f32 	%f1407, %f1395, %f1399, %f1383;
	fma.rn.f32 	%f1408, %f1396, %f1399, %f1384;
	fma.rn.f32 	%f1409, %f1397, %f1399, %f1385;
	fma.rn.f32 	%f1410, %f1394, %f1400, %f1386;
	fma.rn.f32 	%f1411, %f1395, %f1400, %f1387;
	fma.rn.f32 	%f1412, %f1396, %f1400, %f1388;
	fma.rn.f32 	%f1413, %f1397, %f1400, %f1389;
	fma.rn.f32 	%f1414, %f1394, %f1401, %f1390;
	fma.rn.f32 	%f1415, %f1395, %f1401, %f1391;
	fma.rn.f32 	%f1416, %f1396, %f1401, %f1392;
	fma.rn.f32 	%f1417, %f1397, %f1401, %f1393;
	ld.shared.v4.f32 	{%f1418, %f1419, %f1420, %f1421}, [%r46+14080];
	ld.shared.v4.f32 	{%f1422, %f1423, %f1424, %f1425}, [%r48+14080];
	fma.rn.f32 	%f1426, %f1418, %f1422, %f1402;
	fma.rn.f32 	%f1427, %f1419, %f1422, %f1403;
	fma.rn.f32 	%f1428, %f1420, %f1422, %f1404;
	fma.rn.f32 	%f1429, %f1421, %f1422, %f1405;
	fma.rn.f32 	%f1430, %f1418, %f1423, %f1406;
	fma.rn.f32 	%f1431, %f1419, %f1423, %f1407;
	fma.rn.f32 	%f1432, %f1420, %f1423, %f1408;
	fma.rn.f32 	%f1433, %f1421, %f1423, %f1409;
	fma.rn.f32 	%f1434, %f1418, %f1424, %f1410;
	fma.rn.f32 	%f1435, %f1419, %f1424, %f1411;
	fma.rn.f32 	%f1436, %f1420, %f1424, %f1412;
	fma.rn.f32 	%f1437, %f1421, %f1424, %f1413;
	fma.rn.f32 	%f1438, %f1418, %f1425, %f1414;
	fma.rn.f32 	%f1439, %f1419, %f1425, %f1415;
	fma.rn.f32 	%f1440, %f1420, %f1425, %f1416;
	fma.rn.f32 	%f1441, %f1421, %f1425, %f1417;
	ld.shared.v4.f32 	{%f1442, %f1443, %f1444, %f1445}, [%r46+14336];
	ld.shared.v4.f32 	{%f1446, %f1447, %f1448, %f1449}, [%r48+14336];
	fma.rn.f32 	%f1450, %f1442, %f1446, %f1426;
	fma.rn.f32 	%f1451, %f1443, %f1446, %f1427;
	fma.rn.f32 	%f1452, %f1444, %f1446, %f1428;
	fma.rn.f32 	%f1453, %f1445, %f1446, %f1429;
	fma.rn.f32 	%f1454, %f1442, %f1447, %f1430;
	fma.rn.f32 	%f1455, %f1443, %f1447, %f1431;
	fma.rn.f32 	%f1456, %f1444, %f1447, %f1432;
	fma.rn.f32 	%f1457, %f1445, %f1447, %f1433;
	fma.rn.f32 	%f1458, %f1442, %f1448, %f1434;
	fma.rn.f32 	%f1459, %f1443, %f1448, %f1435;
	fma.rn.f32 	%f1460, %f1444, %f1448, %f1436;
	fma.rn.f32 	%f1461, %f1445, %f1448, %f1437;
	fma.rn.f32 	%f1462, %f1442, %f1449, %f1438;
	fma.rn.f32 	%f1463, %f1443, %f1449, %f1439;
	fma.rn.f32 	%f1464, %f1444, %f1449, %f1440;
	fma.rn.f32 	%f1465, %f1445, %f1449, %f1441;
	ld.shared.v4.f32 	{%f1466, %f1467, %f1468, %f1469}, [%r46+14592];
	ld.shared.v4.f32 	{%f1470, %f1471, %f1472, %f1473}, [%r48+14592];
	fma.rn.f32 	%f1474, %f1466, %f1470, %f1450;
	fma.rn.f32 	%f1475, %f1467, %f1470, %f1451;
	fma.rn.f32 	%f1476, %f1468, %f1470, %f1452;
	fma.rn.f32 	%f1477, %f1469, %f1470, %f1453;
	fma.rn.f32 	%f1478, %f1466, %f1471, %f1454;
	fma.rn.f32 	%f1479, %f1467, %f1471, %f1455;
	fma.rn.f32 	%f1480, %f1468, %f1471, %f1456;
	fma.rn.f32 	%f1481, %f1469, %f1471, %f1457;
	fma.rn.f32 	%f1482, %f1466, %f1472, %f1458;
	fma.rn.f32 	%f1483, %f1467, %f1472, %f1459;
	fma.rn.f32 	%f1484, %f1468, %f1472, %f1460;
	fma.rn.f32 	%f1485, %f1469, %f1472, %f1461;
	fma.rn.f32 	%f1486, %f1466, %f1473, %f1462;
	fma.rn.f32 	%f1487, %f1467, %f1473, %f1463;
	fma.rn.f32 	%f1488, %f1468, %f1473, %f1464;
	fma.rn.f32 	%f1489, %f1469, %f1473, %f1465;
	ld.shared.v4.f32 	{%f1490, %f1491, %f1492, %f1493}, [%r46+14848];
	ld.shared.v4.f32 	{%f1494, %f1495, %f1496, %f1497}, [%r48+14848];
	fma.rn.f32 	%f1498, %f1490, %f1494, %f1474;
	fma.rn.f32 	%f1499, %f1491, %f1494, %f1475;
	fma.rn.f32 	%f1500, %f1492, %f1494, %f1476;
	fma.rn.f32 	%f1501, %f1493, %f1494, %f1477;
	fma.rn.f32 	%f1502, %f1490, %f1495, %f1478;
	fma.rn.f32 	%f1503, %f1491, %f1495, %f1479;
	fma.rn.f32 	%f1504, %f1492, %f1495, %f1480;
	fma.rn.f32 	%f1505, %f1493, %f1495, %f1481;
	fma.rn.f32 	%f1506, %f1490, %f1496, %f1482;
	fma.rn.f32 	%f1507, %f1491, %f1496, %f1483;
	fma.rn.f32 	%f1508, %f1492, %f1496, %f1484;
	fma.rn.f32 	%f1509, %f1493, %f1496, %f1485;
	fma.rn.f32 	%f1510, %f1490, %f1497, %f1486;
	fma.rn.f32 	%f1511, %f1491, %f1497, %f1487;
	fma.rn.f32 	%f1512, %f1492, %f1497, %f1488;
	fma.rn.f32 	%f1513, %f1493, %f1497, %f1489;
	ld.shared.v4.f32 	{%f1514, %f1515, %f1516, %f1517}, [%r46+15104];
	ld.shared.v4.f32 	{%f1518, %f1519, %f1520, %f1521}, [%r48+15104];
	fma.rn.f32 	%f1522, %f1514, %f1518, %f1498;
	fma.rn.f32 	%f1523, %f1515, %f1518, %f1499;
	fma.rn.f32 	%f1524, %f1516, %f1518, %f1500;
	fma.rn.f32 	%f1525, %f1517, %f1518, %f1501;
	fma.rn.f32 	%f1526, %f1514, %f1519, %f1502;
	fma.rn.f32 	%f1527, %f1515, %f1519, %f1503;
	fma.rn.f32 	%f1528, %f1516, %f1519, %f1504;
	fma.rn.f32 	%f1529, %f1517, %f1519, %f1505;
	fma.rn.f32 	%f1530, %f1514, %f1520, %f1506;
	fma.rn.f32 	%f1531, %f1515, %f1520, %f1507;
	fma.rn.f32 	%f1532, %f1516, %f1520, %f1508;
	fma.rn.f32 	%f1533, %f1517, %f1520, %f1509;
	fma.rn.f32 	%f1534, %f1514, %f1521, %f1510;
	fma.rn.f32 	%f1535, %f1515, %f1521, %f1511;
	fma.rn.f32 	%f1536, %f1516, %f1521, %f1512;
	fma.rn.f32 	%f1537, %f1517, %f1521, %f1513;
	ld.shared.v4.f32 	{%f1538, %f1539, %f1540, %f1541}, [%r46+15360];
	ld.shared.v4.f32 	{%f1542, %f1543, %f1544, %f1545}, [%r48+15360];
	fma.rn.f32 	%f1546, %f1538, %f1542, %f1522;
	fma.rn.f32 	%f1547, %f1539, %f1542, %f1523;
	fma.rn.f32 	%f1548, %f1540, %f1542, %f1524;
	fma.rn.f32 	%f1549, %f1541, %f1542, %f1525;
	fma.rn.f32 	%f1550, %f1538, %f1543, %f1526;
	fma.rn.f32 	%f1551, %f1539, %f1543, %f1527;
	fma.rn.f32 	%f1552, %f1540, %f1543, %f1528;
	fma.rn.f32 	%f1553, %f1541, %f1543, %f1529;
	fma.rn.f32 	%f1554, %f1538, %f1544, %f1530;
	fma.rn.f32 	%f1555, %f1539, %f1544, %f1531;
	fma.rn.f32 	%f1556, %f1540, %f1544, %f1532;
	fma.rn.f32 	%f1557, %f1541, %f1544, %f1533;
	fma.rn.f32 	%f1558, %f1538, %f1545, %f1534;
	fma.rn.f32 	%f1559, %f1539, %f1545, %f1535;
	fma.rn.f32 	%f1560, %f1540, %f1545, %f1536;
	fma.rn.f32 	%f1561, %f1541, %f1545, %f1537;
	ld.shared.v4.f32 	{%f1562, %f1563, %f1564, %f1565}, [%r46+15616];
	ld.shared.v4.f32 	{%f1566, %f1567, %f1568, %f1569}, [%r48+15616];
	fma.rn.f32 	%f1570, %f1562, %f1566, %f1546;
	fma.rn.f32 	%f1571, %f1563, %f1566, %f1547;
	fma.rn.f32 	%f1572, %f1564, %f1566, %f1548;
	fma.rn.f32 	%f1573, %f1565, %f1566, %f1549;
	fma.rn.f32 	%f1574, %f1562, %f1567, %f1550;
	fma.rn.f32 	%f1575, %f1563, %f1567, %f1551;
	fma.rn.f32 	%f1576, %f1564, %f1567, %f1552;
	fma.rn.f32 	%f1577, %f1565, %f1567, %f1553;
	fma.rn.f32 	%f1578, %f1562, %f1568, %f1554;
	fma.rn.f32 	%f1579, %f1563, %f1568, %f1555;
	fma.rn.f32 	%f1580, %f1564, %f1568, %f1556;
	fma.rn.f32 	%f1581, %f1565, %f1568, %f1557;
	fma.rn.f32 	%f1582, %f1562, %f1569, %f1558;
	fma.rn.f32 	%f1583, %f1563, %f1569, %f1559;
	fma.rn.f32 	%f1584, %f1564, %f1569, %f1560;
	fma.rn.f32 	%f1585, %f1565, %f1569, %f1561;
	ld.shared.v4.f32 	{%f1586, %f1587, %f1588, %f1589}, [%r46+15872];
	ld.shared.v4.f32 	{%f1590, %f1591, %f1592, %f1593}, [%r48+15872];
	fma.rn.f32 	%f1594, %f1586, %f1590, %f1570;
	fma.rn.f32 	%f1595, %f1587, %f1590, %f1571;
	fma.rn.f32 	%f1596, %f1588, %f1590, %f1572;
	fma.rn.f32 	%f1597, %f1589, %f1590, %f1573;
	fma.rn.f32 	%f1598, %f1586, %f1591, %f1574;
	fma.rn.f32 	%f1599, %f1587, %f1591, %f1575;
	fma.rn.f32 	%f1600, %f1588, %f1591, %f1576;
	fma.rn.f32 	%f1601, %f1589, %f1591, %f1577;
	fma.rn.f32 	%f1602, %f1586, %f1592, %f1578;
	fma.rn.f32 	%f1603, %f1587, %f1592, %f1579;
	fma.rn.f32 	%f1604, %f1588, %f1592, %f1580;
	fma.rn.f32 	%f1605, %f1589, %f1592, %f1581;
	fma.rn.f32 	%f1606, %f1586, %f1593, %f1582;
	fma.rn.f32 	%f1607, %f1587, %f1593, %f1583;
	fma.rn.f32 	%f1608, %f1588, %f1593, %f1584;
	fma.rn.f32 	%f1609, %f1589, %f1593, %f1585;
	ld.shared.v4.f32 	{%f1610, %f1611, %f1612, %f1613}, [%r46+16128];
	ld.shared.v4.f32 	{%f1614, %f1615, %f1616, %f1617}, [%r48+16128];
	fma.rn.f32 	%f1618, %f1610, %f1614, %f1594;
	fma.rn.f32 	%f1619, %f1611, %f1614, %f1595;
	fma.rn.f32 	%f1620, %f1612, %f1614, %f1596;
	fma.rn.f32 	%f1621, %f1613, %f1614, %f1597;
	fma.rn.f32 	%f1622, %f1610, %f1615, %f1598;
	fma.rn.f32 	%f1623, %f1611, %f1615, %f1599;
	fma.rn.f32 	%f1624, %f1612, %f1615, %f1600;
	fma.rn.f32 	%f1625, %f1613, %f1615, %f1601;
	fma.rn.f32 	%f1626, %f1610, %f1616, %f1602;
	fma.rn.f32 	%f1627, %f1611, %f1616, %f1603;
	fma.rn.f32 	%f1628, %f1612, %f1616, %f1604;
	fma.rn.f32 	%f1629, %f1613, %f1616, %f1605;
	fma.rn.f32 	%f1630, %f1610, %f1617, %f1606;
	fma.rn.f32 	%f1631, %f1611, %f1617, %f1607;
	fma.rn.f32 	%f1632, %f1612, %f1617, %f1608;
	fma.rn.f32 	%f1633, %f1613, %f1617, %f1609;
	add.s32 	%r49, %r14, 64;
	mul.wide.u32 	%rd47, %r49, 4;
	add.s64 	%rd48, %rd6, %rd47;
	ld.global.f32 	%f1634, [%rd48];
	add.s32 	%r50, %r14, 2944;
	mul.wide.u32 	%rd49, %r50, 4;
	add.s64 	%rd50, %rd6, %rd49;
	ld.global.f32 	%f1635, [%rd50];
	add.s32 	%r51, %r14, 5824;
	mul.wide.u32 	%rd51, %r51, 4;
	add.s64 	%rd52, %rd6, %rd51;
	ld.global.f32 	%f1636, [%rd52];
	add.s32 	%r52, %r14, 8704;
	mul.wide.u32 	%rd53, %r52, 4;
	add.s64 	%rd54, %rd6, %rd53;
	ld.global.f32 	%f1637, [%rd54];
	st.shared.v4.f32 	[%r22], {%f1634, %f1635, %f1636, %f1637};
	add.s32 	%r53, %r14, 65;
	mul.wide.u32 	%rd55, %r53, 4;
	add.s64 	%rd56, %rd6, %rd55;
	ld.global.f32 	%f1638, [%rd56];
	add.s32 	%r54, %r14, 2945;
	mul.wide.u32 	%rd57, %r54, 4;
	add.s64 	%rd58, %rd6, %rd57;
	ld.global.f32 	%f1639, [%rd58];
	add.s32 	%r55, %r14, 5825;
	mul.wide.u32 	%rd59, %r55, 4;
	add.s64 	%rd60, %rd6, %rd59;
	ld.global.f32 	%f1640, [%rd60];
	add.s32 	%r56, %r14, 8705;
	mul.wide.u32 	%rd61, %r56, 4;
	add.s64 	%rd62, %rd6, %rd61;
	ld.global.f32 	%f1641, [%rd62];
	st.shared.v4.f32 	[%r22+256], {%f1638, %f1639, %f1640, %f1641};
	add.s32 	%r57, %r14, 66;
	mul.wide.u32 	%rd63, %r57, 4;
	add.s64 	%rd64, %rd6, %rd63;
	ld.global.f32 	%f1642, [%rd64];
	add.s32 	%r58, %r14, 2946;
	mul.wide.u32 	%rd65, %r58, 4;
	add.s64 	%rd66, %rd6, %rd65;
	ld.global.f32 	%f1643, [%rd66];
	add.s32 	%r59, %r14, 5826;
	mul.wide.u32 	%rd67, %r59, 4;
	add.s64 	%rd68, %rd6, %rd67;
	ld.global.f32 	%f1644, [%rd68];
	add.s32 	%r60, %r14, 8706;
	mul.wide.u32 	%rd69, %r60, 4;
	add.s64 	%rd70, %rd6, %rd69;
	ld.global.f32 	%f1645, [%rd70];
	st.shared.v4.f32 	[%r22+512], {%f1642, %f1643, %f1644, %f1645};
	add.s32 	%r61, %r14, 67;
	mul.wide.u32 	%rd71, %r61, 4;
	add.s64 	%rd72, %rd6, %rd71;
	ld.global.f32 	%f1646, [%rd72];
	add.s32 	%r62, %r14, 2947;
	mul.wide.u32 	%rd73, %r62, 4;
	add.s64 	%rd74, %rd6, %rd73;
	ld.global.f32 	%f1647, [%rd74];
	add.s32 	%r63, %r14, 5827;
	mul.wide.u32 	%rd75, %r63, 4;
	add.s64 	%rd76, %rd6, %rd75;
	ld.global.f32 	%f1648, [%rd76];
	add.s32 	%r64, %r14, 8707;
	mul.wide.u32 	%rd77, %r64, 4;
	add.s64 	%rd78, %rd6, %rd77;
	ld.global.f32 	%f1649, [%rd78];
	st.shared.v4.f32 	[%r22+768], {%f1646, %f1647, %f1648, %f1649};
	ld.global.v4.f32 	{%f1650, %f1651, %f1652, %f1653}, [%rd46+983040];
	st.shared.v4.f32 	[%r44], {%f1650, %f1651, %f1652, %f1653};
	ld.global.v4.f32 	{%f1654, %f1655, %f1656, %f1657}, [%rd46+998400];
	st.shared.v4.f32 	[%r44+256], {%f1654, %f1655, %f1656, %f1657};
	ld.global.v4.f32 	{%f1658, %f1659, %f1660, %f1661}, [%rd46+1013760];
	st.shared.v4.f32 	[%r44+512], {%f1658, %f1659, %f1660, %f1661};
	ld.global.v4.f32 	{%f1662, %f1663, %f1664, %f1665}, [%rd46+1029120];
	st.shared.v4.f32 	[%r44+768], {%f1662, %f1663, %f1664, %f1665};
	bar.sync 	0;
	ld.shared.v4.f32 	{%f1666, %f1667, %f1668, %f1669}, [%r46];
	ld.shared.v4.f32 	{%f1670, %f1671, %f1672, %f1673}, [%r48];
	fma.rn.f32 	%f1674, %f1666, %f1670, %f6326;
	fma.rn.f32 	%f1675, %f1667, %f1670, %f6327;
	fma.rn.f32 	%f1676, %f1668, %f1670, %f6328;
	fma.rn.f32 	%f1677, %f1669, %f1670, %f6329;
	fma.rn.f32 	%f1678, %f1666, %f1671, %f6334;
	fma.rn.f32 	%f1679, %f1667, %f1671, %f6335;
	fma.rn.f32 	%f1680, %f1668, %f1671, %f6336;
	fma.rn.f32 	%f1681, %f1669, %f1671, %f6337;
	fma.rn.f32 	%f1682, %f1666, %f1672, %f6317;
	fma.rn.f32 	%f1683, %f1667, %f1672, %f6316;
	fma.rn.f32 	%f1684, %f1668, %f1672, %f6315;
	fma.rn.f32 	%f1685, %f1669, %f1672, %f6314;
	fma.rn.f32 	%f1686, %f1666, %f1673, %f6309;
	fma.rn.f32 	%f1687, %f1667, %f1673, %f6308;
	fma.rn.f32 	%f1688, %f1668, %f1673, %f6307;
	fma.rn.f32 	%f1689, %f1669, %f1673, %f6306;
	ld.shared.v4.f32 	{%f1690, %f1691, %f1692, %f1693}, [%r46+256];
	ld.shared.v4.f32 	{%f1694, %f1695, %f1696, %f1697}, [%r48+256];
	fma.rn.f32 	%f1698, %f1690, %f1694, %f1674;
	fma.rn.f32 	%f1699, %f1691, %f1694, %f1675;
	fma.rn.f32 	%f1700, %f1692, %f1694, %f1676;
	fma.rn.f32 	%f1701, %f1693, %f1694, %f1677;
	fma.rn.f32 	%f1702, %f1690, %f1695, %f1678;
	fma.rn.f32 	%f1703, %f1691, %f1695, %f1679;
	fma.rn.f32 	%f1704, %f1692, %f1695, %f1680;
	fma.rn.f32 	%f1705, %f1693, %f1695, %f1681;
	fma.rn.f32 	%f1706, %f1690, %f1696, %f1682;
	fma.rn.f32 	%f1707, %f1691, %f1696, %f1683;
	fma.rn.f32 	%f1708, %f1692, %f1696, %f1684;
	fma.rn.f32 	%f1709, %f1693, %f1696, %f1685;
	fma.rn.f32 	%f1710, %f1690, %f1697, %f1686;
	fma.rn.f32 	%f1711, %f1691, %f1697, %f1687;
	fma.rn.f32 	%f1712, %f1692, %f1697, %f1688;
	fma.rn.f32 	%f1713, %f1693, %f1697, %f1689;
	ld.shared.v4.f32 	{%f1714, %f1715, %f1716, %f1717}, [%r46+512];
	ld.shared.v4.f32 	{%f1718, %f1719, %f1720, %f1721}, [%r48+512];
	fma.rn.f32 	%f1722, %f1714, %f1718, %f1698;
	fma.rn.f32 	%f1723, %f1715, %f1718, %f1699;
	fma.rn.f32 	%f1724, %f1716, %f1718, %f1700;
	fma.rn.f32 	%f1725, %f1717, %f1718, %f1701;
	fma.rn.f32 	%f1726, %f1714, %f1719, %f1702;
	fma.rn.f32 	%f1727, %f1715, %f1719, %f1703;
	fma.rn.f32 	%f1728, %f1716, %f1719, %f1704;
	fma.rn.f32 	%f1729, %f1717, %f1719, %f1705;
	fma.rn.f32 	%f1730, %f1714, %f1720, %f1706;
	fma.rn.f32 	%f1731, %f1715, %f1720, %f1707;
	fma.rn.f32 	%f1732, %f1716, %f1720, %f1708;
	fma.rn.f32 	%f1733, %f1717, %f1720, %f1709;
	fma.rn.f32 	%f1734, %f1714, %f1721, %f1710;
	fma.rn.f32 	%f1735, %f1715, %f1721, %f1711;
	fma.rn.f32 	%f1736, %f1716, %f1721, %f1712;
	fma.rn.f32 	%f1737, %f1717, %f1721, %f1713;
	ld.shared.v4.f32 	{%f1738, %f1739, %f1740, %f1741}, [%r46+768];
	ld.shared.v4.f32 	{%f1742, %f1743, %f1744, %f1745}, [%r48+768];
	fma.rn.f32 	%f1746, %f1738, %f1742, %f1722;
	fma.rn.f32 	%f1747, %f1739, %f1742, %f1723;
	fma.rn.f32 	%f1748, %f1740, %f1742, %f1724;
	fma.rn.f32 	%f1749, %f1741, %f1742, %f1725;
	fma.rn.f32 	%f1750, %f1738, %f1743, %f1726;
	fma.rn.f32 	%f1751, %f1739, %f1743, %f1727;
	fma.rn.f32 	%f1752, %f1740, %f1743, %f1728;
	fma.rn.f32 	%f1753, %f1741, %f1743, %f1729;
	fma.rn.f32 	%f1754, %f1738, %f1744, %f1730;
	fma.rn.f32 	%f1755, %f1739, %f1744, %f1731;
	fma.rn.f32 	%f1756, %f1740, %f1744, %f1732;
	fma.rn.f32 	%f1757, %f1741, %f1744, %f1733;
	fma.rn.f32 	%f1758, %f1738, %f1745, %f1734;
	fma.rn.f32 	%f1759, %f1739, %f1745, %f1735;
	fma.rn.f32 	%f1760, %f1740, %f1745, %f1736;
	fma.rn.f32 	%f1761, %f1741, %f1745, %f1737;
	ld.shared.v4.f32 	{%f1762, %f1763, %f1764, %f1765}, [%r46+1024];
	ld.shared.v4.f32 	{%f1766, %f1767, %f1768, %f1769}, [%r48+1024];
	fma.rn.f32 	%f1770, %f1762, %f1766, %f1746;
	fma.rn.f32 	%f1771, %f1763, %f1766, %f1747;
	fma.rn.f32 	%f1772, %f1764, %f1766, %f1748;
	fma.rn.f32 	%f1773, %f1765, %f1766, %f1749;
	fma.rn.f32 	%f1774, %f1762, %f1767, %f1750;
	fma.rn.f32 	%f1775, %f1763, %f1767, %f1751;
	fma.rn.f32 	%f1776, %f1764, %f1767, %f1752;
	fma.rn.f32 	%f1777, %f1765, %f1767, %f1753;
	fma.rn.f32 	%f1778, %f1762, %f1768, %f1754;
	fma.rn.f32 	%f1779, %f1763, %f1768, %f1755;
	fma.rn.f32 	%f1780, %f1764, %f1768, %f1756;
	fma.rn.f32 	%f1781, %f1765, %f1768, %f1757;
	fma.rn.f32 	%f1782, %f1762, %f1769, %f1758;
	fma.rn.f32 	%f1783, %f1763, %f1769, %f1759;
	fma.rn.f32 	%f1784, %f1764, %f1769, %f1760;
	fma.rn.f32 	%f1785, %f1765, %f1769, %f1761;
	ld.shared.v4.f32 	{%f1786, %f1787, %f1788, %f1789}, [%r46+1280];
	ld.shared.v4.f32 	{%f1790, %f1791, %f1792, %f1793}, [%r48+1280];
	fma.rn.f32 	%f1794, %f1786, %f1790, %f1770;
	fma.rn.f32 	%f1795, %f1787, %f1790, %f1771;
	fma.rn.f32 	%f1796, %f1788, %f1790, %f1772;
	fma.rn.f32 	%f1797, %f1789, %f1790, %f1773;
	fma.rn.f32 	%f1798, %f1786, %f1791, %f1774;
	fma.rn.f32 	%f1799, %f1787, %f1791, %f1775;
	fma.rn.f32 	%f1800, %f1788, %f1791, %f1776;
	fma.rn.f32 	%f1801, %f1789, %f1791, %f1777;
	fma.rn.f32 	%f1802, %f1786, %f1792, %f1778;
	fma.rn.f32 	%f1803, %f1787, %f1792, %f1779;
	fma.rn.f32 	%f1804, %f1788, %f1792, %f1780;
	fma.rn.f32 	%f1805, %f1789, %f1792, %f1781;
	fma.rn.f32 	%f1806, %f1786, %f1793, %f1782;
	fma.rn.f32 	%f1807, %f1787, %f1793, %f1783;
	fma.rn.f32 	%f1808, %f1788, %f1793, %f1784;
	fma.rn.f32 	%f1809, %f1789, %f1793, %f1785;
	ld.shared.v4.f32 	{%f1810, %f1811, %f1812, %f1813}, [%r46+1536];
	ld.shared.v4.f32 	{%f1814, %f1815, %f1816, %f1817}, [%r48+1536];
	fma.rn.f32 	%f1818, %f1810, %f1814, %f1794;
	fma.rn.f32 	%f1819, %f1811, %f1814, %f1795;
	fma.rn.f32 	%f1820, %f1812, %f1814, %f1796;
	fma.rn.f32 	%f1821, %f1813, %f1814, %f1797;
	fma.rn.f32 	%f1822, %f1810, %f1815, %f1798;
	fma.rn.f32 	%f1823, %f1811, %f1815, %f1799;
	fma.rn.f32 	%f1824, %f1812, %f1815, %f1800;
	fma.rn.f32 	%f1825, %f1813, %f1815, %f1801;
	fma.rn.f32 	%f1826, %f1810, %f1816, %f1802;
	fma.rn.f32 	%f1827, %f1811, %f1816, %f1803;
	fma.rn.f32 	%f1828, %f1812, %f1816, %f1804;
	fma.rn.f32 	%f1829, %f1813, %f1816, %f1805;
	fma.rn.f32 	%f1830, %f1810, %f1817, %f1806;
	fma.rn.f32 	%f1831, %f1811, %f1817, %f1807;
	fma.rn.f32 	%f1832, %f1812, %f1817, %f1808;
	fma.rn.f32 	%f1833, %f1813, %f1817, %f1809;
	ld.shared.v4.f32 	{%f1834, %f1835, %f1836, %f1837}, [%r46+1792];
	ld.shared.v4.f32 	{%f1838, %f1839, %f1840, %f1841}, [%r48+1792];
	fma.rn.f32 	%f1842, %f1834, %f1838, %f1818;
	fma.rn.f32 	%f1843, %f1835, %f1838, %f1819;
	fma.rn.f32 	%f1844, %f1836, %f1838, %f1820;
	fma.rn.f32 	%f1845, %f1837, %f1838, %f1821;
	fma.rn.f32 	%f1846, %f1834, %f1839, %f1822;
	fma.rn.f32 	%f1847, %f1835, %f1839, %f1823;
	fma.rn.f32 	%f1848, %f1836, %f1839, %f1824;
	fma.rn.f32 	%f1849, %f1837, %f1839, %f1825;
	fma.rn.f32 	%f1850, %f1834, %f1840, %f1826;
	fma.rn.f32 	%f1851, %f1835, %f1840, %f1827;
	fma.rn.f32 	%f1852, %f1836, %f1840, %f1828;
	fma.rn.f32 	%f1853, %f1837, %f1840, %f1829;
	fma.rn.f32 	%f1854, %f1834, %f1841, %f1830;
	fma.rn.f32 	%f1855, %f1835, %f1841, %f1831;
	fma.rn.f32 	%f1856, %f1836, %f1841, %f1832;
	fma.rn.f32 	%f1857, %f1837, %f1841, %f1833;
	ld.shared.v4.f32 	{%f1858, %f1859, %f1860, %f1861}, [%r46+2048];
	ld.shared.v4.f32 	{%f1862, %f1863, %f1864, %f1865}, [%r48+2048];
	fma.rn.f32 	%f1866, %f1858, %f1862, %f1842;
	fma.rn.f32 	%f1867, %f1859, %f1862, %f1843;
	fma.rn.f32 	%f1868, %f1860, %f1862, %f1844;
	fma.rn.f32 	%f1869, %f1861, %f1862, %f1845;
	fma.rn.f32 	%f1870, %f1858, %f1863, %f1846;
	fma.rn.f32 	%f1871, %f1859, %f1863, %f1847;
	fma.rn.f32 	%f1872, %f1860, %f1863, %f1848;
	fma.rn.f32 	%f1873, %f1861, %f1863, %f1849;
	fma.rn.f32 	%f1874, %f1858, %f1864, %f1850;
	fma.rn.f32 	%f1875, %f1859, %f1864, %f1851;
	fma.rn.f32 	%f1876, %f1860, %f1864, %f1852;
	fma.rn.f32 	%f1877, %f1861, %f1864, %f1853;
	fma.rn.f32 	%f1878, %f1858, %f1865, %f1854;
	fma.rn.f32 	%f1879, %f1859, %f1865, %f1855;
	fma.rn.f32 	%f1880, %f1860, %f1865, %f1856;
	fma.rn.f32 	%f1881, %f1861, %f1865, %f1857;
	ld.shared.v4.f32 	{%f1882, %f1883, %f1884, %f1885}, [%r46+2304];
	ld.shared.v4.f32 	{%f1886, %f1887, %f1888, %f1889}, [%r48+2304];
	fma.rn.f32 	%f1890, %f1882, %f1886, %f1866;
	fma.rn.f32 	%f1891, %f1883, %f1886, %f1867;
	fma.rn.f32 	%f1892, %f1884, %f1886, %f1868;
	fma.rn.f32 	%f1893, %f1885, %f1886, %f1869;
	fma.rn.f32 	%f1894, %f1882, %f1887, %f1870;
	fma.rn.f32 	%f1895, %f1883, %f1887, %f1871;
	fma.rn.f32 	%f1896, %f1884, %f1887, %f1872;
	fma.rn.f32 	%f1897, %f1885, %f1887, %f1873;
	fma.rn.f32 	%f1898, %f1882, %f1888, %f1874;
	fma.rn.f32 	%f1899, %f1883, %f1888, %f1875;
	fma.rn.f32 	%f1900, %f1884, %f1888, %f1876;
	fma.rn.f32 	%f1901, %f1885, %f1888, %f1877;
	fma.rn.f32 	%f1902, %f1882, %f1889, %f1878;
	fma.rn.f32 	%f1903, %f1883, %f1889, %f1879;
	fma.rn.f32 	%f1904, %f1884, %f1889, %f1880;
	fma.rn.f32 	%f1905, %f1885, %f1889, %f1881;
	ld.shared.v4.f32 	{%f1906, %f1907, %f1908, %f1909}, [%r46+2560];
	ld.shared.v4.f32 	{%f1910, %f1911, %f1912, %f1913}, [%r48+2560];
	fma.rn.f32 	%f1914, %f1906, %f1910, %f1890;
	fma.rn.f32 	%f1915, %f1907, %f1910, %f1891;
	fma.rn.f32 	%f1916, %f1908, %f1910, %f1892;
	fma.rn.f32 	%f1917, %f1909, %f1910, %f1893;
	fma.rn.f32 	%f1918, %f1906, %f1911, %f1894;
	fma.rn.f32 	%f1919, %f1907, %f1911, %f1895;
	fma.rn.f32 	%f1920, %f1908, %f1911, %f1896;
	fma.rn.f32 	%f1921, %f1909, %f1911, %f1897;
	fma.rn.f32 	%f1922, %f1906, %f1912, %f1898;
	fma.rn.f32 	%f1923, %f1907, %f1912, %f1899;
	fma.rn.f32 	%f1924, %f1908, %f1912, %f1900;
	fma.rn.f32 	%f1925, %f1909, %f1912, %f1901;
	fma.rn.f32 	%f1926, %f1906, %f1913, %f1902;
	fma.rn.f32 	%f1927, %f1907, %f1913, %f1903;
	fma.rn.f32 	%f1928, %f1908, %f1913, %f1904;
	fma.rn.f32 	%f1929, %f1909, %f1913, %f1905;
	ld.shared.v4.f32 	{%f1930, %f1931, %f1932, %f1933}, [%r46+2816];
	ld.shared.v4.f32 	{%f1934, %f1935, %f1936, %f1937}, [%r48+2816];
	fma.rn.f32 	%f1938, %f1930, %f1934, %f1914;
	fma.rn.f32 	%f1939, %f1931, %f1934, %f1915;
	fma.rn.f32 	%f1940, %f1932, %f1934, %f1916;
	fma.rn.f32 	%f1941, %f1933, %f1934, %f1917;
	fma.rn.f32 	%f1942, %f1930, %f1935, %f1918;
	fma.rn.f32 	%f1943, %f1931, %f1935, %f1919;
	fma.rn.f32 	%f1944, %f1932, %f1935, %f1920;
	fma.rn.f32 	%f1945, %f1933, %f1935, %f1921;
	fma.rn.f32 	%f1946, %f1930, %f1936, %f1922;
	fma.rn.f32 	%f1947, %f1931, %f1936, %f1923;
	fma.rn.f32 	%f1948, %f1932, %f1936, %f1924;
	fma.rn.f32 	%f1949, %f1933, %f1936, %f1925;
	fma.rn.f32 	%f1950, %f1930, %f1937, %f1926;
	fma.rn.f32 	%f1951, %f1931, %f1937, %f1927;
	fma.rn.f32 	%f1952, %f1932, %f1937, %f1928;
	fma.rn.f32 	%f1953, %f1933, %f1937, %f1929;
	ld.shared.v4.f32 	{%f1954, %f1955, %f1956, %f1957}, [%r46+3072];
	ld.shared.v4.f32 	{%f1958, %f1959, %f1960, %f1961}, [%r48+3072];
	fma.rn.f32 	%f1962, %f1954, %f1958, %f1938;
	fma.rn.f32 	%f1963, %f1955, %f1958, %f1939;
	fma.rn.f32 	%f1964, %f1956, %f1958, %f1940;
	fma.rn.f32 	%f1965, %f1957, %f1958, %f1941;
	fma.rn.f32 	%f1966, %f1954, %f1959, %f1942;
	fma.rn.f32 	%f1967, %f1955, %f1959, %f1943;
	fma.rn.f32 	%f1968, %f1956, %f1959, %f1944;
	fma.rn.f32 	%f1969, %f1957, %f1959, %f1945;
	fma.rn.f32 	%f1970, %f1954, %f1960, %f1946;
	fma.rn.f32 	%f1971, %f1955, %f1960, %f1947;
	fma.rn.f32 	%f1972, %f1956, %f1960, %f1948;
	fma.rn.f32 	%f1973, %f1957, %f1960, %f1949;
	fma.rn.f32 	%f1974, %f1954, %f1961, %f1950;
	fma.rn.f32 	%f1975, %f1955, %f1961, %f1951;
	fma.rn.f32 	%f1976, %f1956, %f1961, %f1952;
	fma.rn.f32 	%f1977, %f1957, %f1961, %f1953;
	ld.shared.v4.f32 	{%f1978, %f1979, %f1980, %f1981}, [%r46+3328];
	ld.shared.v4.f32 	{%f1982, %f1983, %f1984, %f1985}, [%r48+3328];
	fma.rn.f32 	%f1986, %f1978, %f1982, %f1962;
	fma.rn.f32 	%f1987, %f1979, %f1982, %f1963;
	fma.rn.f32 	%f1988, %f1980, %f1982, %f1964;
	fma.rn.f32 	%f1989, %f1981, %f1982, %f1965;
	fma.rn.f32 	%f1990, %f1978, %f1983, %f1966;
	fma.rn.f32 	%f1991, %f1979, %f1983, %f1967;
	fma.rn.f32 	%f1992, %f1980, %f1983, %f1968;
	fma.rn.f32 	%f1993, %f1981, %f1983, %f1969;
	fma.rn.f32 	%f1994, %f1978, %f1984, %f1970;
	fma.rn.f32 	%f1995, %f1979, %f1984, %f1971;
	fma.rn.f32 	%f1996, %f1980, %f1984, %f1972;
	fma.rn.f32 	%f1997, %f1981, %f1984, %f1973;
	fma.rn.f32 	%f1998, %f1978, %f1985, %f1974;
	fma.rn.f32 	%f1999, %f1979, %f1985, %f1975;
	fma.rn.f32 	%f2000, %f1980, %f1985, %f1976;
	fma.rn.f32 	%f2001, %f1981, %f1985, %f1977;
	ld.shared.v4.f32 	{%f2002, %f2003, %f2004, %f2005}, [%r46+3584];
	ld.shared.v4.f32 	{%f2006, %f2007, %f2008, %f2009}, [%r48+3584];
	fma.rn.f32 	%f2010, %f2002, %f2006, %f1986;
	fma.rn.f32 	%f2011, %f2003, %f2006, %f1987;
	fma.rn.f32 	%f2012, %f2004, %f2006, %f1988;
	fma.rn.f32 	%f2013, %f2005, %f2006, %f1989;
	fma.rn.f32 	%f2014, %f2002, %f2007, %f1990;
	fma.rn.f32 	%f2015, %f2003, %f2007, %f1991;
	fma.rn.f32 	%f2016, %f2004, %f2007, %f1992;
	fma.rn.f32 	%f2017, %f2005, %f2007, %f1993;
	fma.rn.f32 	%f2018, %f2002, %f2008, %f1994;
	fma.rn.f32 	%f2019, %f2003, %f2008, %f1995;
	fma.rn.f32 	%f2020, %f2004, %f2008, %f1996;
	fma.rn.f32 	%f2021, %f2005, %f2008, %f1997;
	fma.rn.f32 	%f2022, %f2002, %f2009, %f1998;
	fma.rn.f32 	%f2023, %f2003, %f2009, %f1999;
	fma.rn.f32 	%f2024, %f2004, %f2009, %f2000;
	fma.rn.f32 	%f2025, %f2005, %f2009, %f2001;
	ld.shared.v4.f32 	{%f2026, %f2027, %f2028, %f2029}, [%r46+3840];
	ld.shared.v4.f32 	{%f2030, %f2031, %f2032, %f2033}, [%r48+3840];
	fma.rn.f32 	%f2034, %f2026, %f2030, %f2010;
	fma.rn.f32 	%f2035, %f2027, %f2030, %f2011;
	fma.rn.f32 	%f2036, %f2028, %f2030, %f2012;
	fma.rn.f32 	%f2037, %f2029, %f2030, %f2013;
	fma.rn.f32 	%f2038, %f2026, %f2031, %f2014;
	fma.rn.f32 	%f2039, %f2027, %f2031, %f2015;
	fma.rn.f32 	%f2040, %f2028, %f2031, %f2016;
	fma.rn.f32 	%f2041, %f2029, %f2031, %f2017;
	fma.rn.f32 	%f2042, %f2026, %f2032, %f2018;
	fma.rn.f32 	%f2043, %f2027, %f2032, %f2019;
	fma.rn.f32 	%f2044, %f2028, %f2032, %f2020;
	fma.rn.f32 	%f2045, %f2029, %f2032, %f2021;
	fma.rn.f32 	%f2046, %f2026, %f2033, %f2022;
	fma.rn.f32 	%f2047, %f2027, %f2033, %f2023;
	fma.rn.f32 	%f2048, %f2028, %f2033, %f2024;
	fma.rn.f32 	%f2049, %f2029, %f2033, %f2025;
	ld.shared.v4.f32 	{%f2050, %f2051, %f2052, %f2053}, [%r46+4096];
	ld.shared.v4.f32 	{%f2054, %f2055, %f2056, %f2057}, [%r48+4096];
	fma.rn.f32 	%f2058, %f2050, %f2054, %f2034;
	fma.rn.f32 	%f2059, %f2051, %f2054, %f2035;
	fma.rn.f32 	%f2060, %f2052, %f2054, %f2036;
	fma.rn.f32 	%f2061, %f2053, %f2054, %f2037;
	fma.rn.f32 	%f2062, %f2050, %f2055, %f2038;
	fma.rn.f32 	%f2063, %f2051, %f2055, %f2039;
	fma.rn.f32 	%f2064, %f2052, %f2055, %f2040;
	fma.rn.f32 	%f2065, %f2053, %f2055, %f2041;
	fma.rn.f32 	%f2066, %f2050, %f2056, %f2042;
	fma.rn.f32 	%f2067, %f2051, %f2056, %f2043;
	fma.rn.f32 	%f2068, %f2052, %f2056, %f2044;
	fma.rn.f32 	%f2069, %f2053, %f2056, %f2045;
	fma.rn.f32 	%f2070, %f2050, %f2057, %f2046;
	fma.rn.f32 	%f2071, %f2051, %f2057, %f2047;
	fma.rn.f32 	%f2072, %f2052, %f2057, %f2048;
	fma.rn.f32 	%f2073, %f2053, %f2057, %f2049;
	ld.shared.v4.f32 	{%f2074, %f2075, %f2076, %f2077}, [%r46+4352];
	ld.shared.v4.f32 	{%f2078, %f2079, %f2080, %f2081}, [%r48+4352];
	fma.rn.f32 	%f2082, %f2074, %f2078, %f2058;
	fma.rn.f32 	%f2083, %f2075, %f2078, %f2059;
	fma.rn.f32 	%f2084, %f2076, %f2078, %f2060;
	fma.rn.f32 	%f2085, %f2077, %f2078, %f2061;
	fma.rn.f32 	%f2086, %f2074, %f2079, %f2062;
	fma.rn.f32 	%f2087, %f2075, %f2079, %f2063;
	fma.rn.f32 	%f2088, %f2076, %f2079, %f2064;
	fma.rn.f32 	%f2089, %f2077, %f2079, %f2065;
	fma.rn.f32 	%f2090, %f2074, %f2080, %f2066;
	fma.rn.f32 	%f2091, %f2075, %f2080, %f2067;
	fma.rn.f32 	%f2092, %f2076, %f2080, %f2068;
	fma.rn.f32 	%f2093, %f2077, %f2080, %f2069;
	fma.rn.f32 	%f2094, %f2074, %f2081, %f2070;
	fma.rn.f32 	%f2095, %f2075, %f2081, %f2071;
	fma.rn.f32 	%f2096, %f2076, %f2081, %f2072;
	fma.rn.f32 	%f2097, %f2077, %f2081, %f2073;
	ld.shared.v4.f32 	{%f2098, %f2099, %f2100, %f2101}, [%r46+4608];
	ld.shared.v4.f32 	{%f2102, %f2103, %f2104, %f2105}, [%r48+4608];
	fma.rn.f32 	%f2106, %f2098, %f2102, %f2082;
	fma.rn.f32 	%f2107, %f2099, %f2102, %f2083;
	fma.rn.f32 	%f2108, %f2100, %f2102, %f2084;
	fma.rn.f32 	%f2109, %f2101, %f2102, %f2085;
	fma.rn.f32 	%f2110, %f2098, %f2103, %f2086;
	fma.rn.f32 	%f2111, %f2099, %f2103, %f2087;
	fma.rn.f32 	%f2112, %f2100, %f2103, %f2088;
	fma.rn.f32 	%f2113, %f2101, %f2103, %f2089;
	fma.rn.f32 	%f2114, %f2098, %f2104, %f2090;
	fma.rn.f32 	%f2115, %f2099, %f2104, %f2091;
	fma.rn.f32 	%f2116, %f2100, %f2104, %f2092;
	fma.rn.f32 	%f2117, %f2101, %f2104, %f2093;
	fma.rn.f32 	%f2118, %f2098, %f2105, %f2094;
	fma.rn.f32 	%f2119, %f2099, %f2105, %f2095;
	fma.rn.f32 	%f2120, %f2100, %f2105, %f2096;
	fma.rn.f32 	%f2121, %f2101, %f2105, %f2097;
	ld.shared.v4.f32 	{%f2122, %f2123, %f2124, %f2125}, [%r46+4864];
	ld.shared.v4.f32 	{%f2126, %f2127, %f2128, %f2129}, [%r48+4864];
	fma.rn.f32 	%f2130, %f2122, %f2126, %f2106;
	fma.rn.f32 	%f2131, %f2123, %f2126, %f2107;
	fma.rn.f32 	%f2132, %f2124, %f2126, %f2108;
	fma.rn.f32 	%f2133, %f2125, %f2126, %f2109;
	fma.rn.f32 	%f2134, %f2122, %f2127, %f2110;
	fma.rn.f32 	%f2135, %f2123, %f2127, %f2111;
	fma.rn.f32 	%f2136, %f2124, %f2127, %f2112;
	fma.rn.f32 	%f2137, %f2125, %f2127, %f2113;
	fma.rn.f32 	%f2138, %f2122, %f2128, %f2114;
	fma.rn.f32 	%f2139, %f2123, %f2128, %f2115;
	fma.rn.f32 	%f2140, %f2124, %f2128, %f2116;
	fma.rn.f32 	%f2141, %f2125, %f2128, %f2117;
	fma.rn.f32 	%f2142, %f2122, %f2129, %f2118;
	fma.rn.f32 	%f2143, %f2123, %f2129, %f2119;
	fma.rn.f32 	%f2144, %f2124, %f2129, %f2120;
	fma.rn.f32 	%f2145, %f2125, %f2129, %f2121;
	ld.shared.v4.f32 	{%f2146, %f2147, %f2148, %f2149}, [%r46+5120];
	ld.shared.v4.f32 	{%f2150, %f2151, %f2152, %f2153}, [%r48+5120];
	fma.rn.f32 	%f2154, %f2146, %f2150, %f2130;
	fma.rn.f32 	%f2155, %f2147, %f2150, %f2131;
	fma.rn.f32 	%f2156, %f2148, %f2150, %f2132;
	fma.rn.f32 	%f2157, %f2149, %f2150, %f2133;
	fma.rn.f32 	%f2158, %f2146, %f2151, %f2134;
	fma.rn.f32 	%f2159, %f2147, %f2151, %f2135;
	fma.rn.f32 	%f2160, %f2148, %f2151, %f2136;
	fma.rn.f32 	%f2161, %f2149, %f2151, %f2137;
	fma.rn.f32 	%f2162, %f2146, %f2152, %f2138;
	fma.rn.f32 	%f2163, %f2147, %f2152, %f2139;
	fma.rn.f32 	%f2164, %f2148, %f2152, %f2140;
	fma.rn.f32 	%f2165, %f2149, %f2152, %f2141;
	fma.rn.f32 	%f2166, %f2146, %f2153, %f2142;
	fma.rn.f32 	%f2167, %f2147, %f2153, %f2143;
	fma.rn.f32 	%f2168, %f2148, %f2153, %f2144;
	fma.rn.f32 	%f2169, %f2149, %f2153, %f2145;
	ld.shared.v4.f32 	{%f2170, %f2171, %f2172, %f2173}, [%r46+5376];
	ld.shared.v4.f32 	{%f2174, %f2175, %f2176, %f2177}, [%r48+5376];
	fma.rn.f32 	%f2178, %f2170, %f2174, %f2154;
	fma.rn.f32 	%f2179, %f2171, %f2174, %f2155;
	fma.rn.f32 	%f2180, %f2172, %f2174, %f2156;
	fma.rn.f32 	%f2181, %f2173, %f2174, %f2157;
	fma.rn.f32 	%f2182, %f2170, %f2175, %f2158;
	fma.rn.f32 	%f2183, %f2171, %f2175, %f2159;
	fma.rn.f32 	%f2184, %f2172, %f2175, %f2160;
	fma.rn.f32 	%f2185, %f2173, %f2175, %f2161;
	fma.rn.f32 	%f2186, %f2170, %f2176, %f2162;
	fma.rn.f32 	%f2187, %f2171, %f2176, %f2163;
	fma.rn.f32 	%f2188, %f2172, %f2176, %f2164;
	fma.rn.f32 	%f2189, %f2173, %f2176, %f2165;
	fma.rn.f32 	%f2190, %f2170, %f2177, %f2166;
	fma.rn.f32 	%f2191, %f2171, %f2177, %f2167;
	fma.rn.f32 	%f2192, %f2172, %f2177, %f2168;
	fma.rn.f32 	%f2193, %f2173, %f2177, %f2169;
	ld.shared.v4.f32 	{%f2194, %f2195, %f2196, %f2197}, [%r46+5632];
	ld.shared.v4.f32 	{%f2198, %f2199, %f2200, %f2201}, [%r48+5632];
	fma.rn.f32 	%f2202, %f2194, %f2198, %f2178;
	fma.rn.f32 	%f2203, %f2195, %f2198, %f2179;
	fma.rn.f32 	%f2204, %f2196, %f2198, %f2180;
	fma.rn.f32 	%f2205, %f2197, %f2198, %f2181;
	fma.rn.f32 	%f2206, %f2194, %f2199, %f2182;
	fma.rn.f32 	%f2207, %f2195, %f2199, %f2183;
	fma.rn.f32 	%f2208, %f2196, %f2199, %f2184;
	fma.rn.f32 	%f2209, %f2197, %f2199, %f2185;
	fma.rn.f32 	%f2210, %f2194, %f2200, %f2186;
	fma.rn.f32 	%f2211, %f2195, %f2200, %f2187;
	fma.rn.f32 	%f2212, %f2196, %f2200, %f2188;
	fma.rn.f32 	%f2213, %f2197, %f2200, %f2189;
	fma.rn.f32 	%f2214, %f2194, %f2201, %f2190;
	fma.rn.f32 	%f2215, %f2195, %f2201, %f2191;
	fma.rn.f32 	%f2216, %f2196, %f2201, %f2192;
	fma.rn.f32 	%f2217, %f2197, %f2201, %f2193;
	ld.shared.v4.f32 	{%f2218, %f2219, %f2220, %f2221}, [%r46+5888];
	ld.shared.v4.f32 	{%f2222, %f2223, %f2224, %f2225}, [%r48+5888];
	fma.rn.f32 	%f2226, %f2218, %f2222, %f2202;
	fma.rn.f32 	%f2227, %f2219, %f2222, %f2203;
	fma.rn.f32 	%f2228, %f2220, %f2222, %f2204;
	fma.rn.f32 	%f2229, %f2221, %f2222, %f2205;
	fma.rn.f32 	%f2230, %f2218, %f2223, %f2206;
	fma.rn.f32 	%f2231, %f2219, %f2223, %f2207;
	fma.rn.f32 	%f2232, %f2220, %f2223, %f2208;
	fma.rn.f32 	%f2233, %f2221, %f2223, %f2209;
	fma.rn.f32 	%f2234, %f2218, %f2224, %f2210;
	fma.rn.f32 	%f2235, %f2219, %f2224, %f2211;
	fma.rn.f32 	%f2236, %f2220, %f2224, %f2212;
	fma.rn.f32 	%f2237, %f2221, %f2224, %f2213;
	fma.rn.f32 	%f2238, %f2218, %f2225, %f2214;
	fma.rn.f32 	%f2239, %f2219, %f2225, %f2215;
	fma.rn.f32 	%f2240, %f2220, %f2225, %f2216;
	fma.rn.f32 	%f2241, %f2221, %f2225, %f2217;
	ld.shared.v4.f32 	{%f2242, %f2243, %f2244, %f2245}, [%r46+6144];
	ld.shared.v4.f32 	{%f2246, %f2247, %f2248, %f2249}, [%r48+6144];
	fma.rn.f32 	%f2250, %f2242, %f2246, %f2226;
	fma.rn.f32 	%f2251, %f2243, %f2246, %f2227;
	fma.rn.f32 	%f2252, %f2244, %f2246, %f2228;
	fma.rn.f32 	%f2253, %f2245, %f2246, %f2229;
	fma.rn.f32 	%f2254, %f2242, %f2247, %f2230;
	fma.rn.f32 	%f2255, %f2243, %f2247, %f2231;
	fma.rn.f32 	%f2256, %f2244, %f2247, %f2232;
	fma.rn.f32 	%f2257, %f2245, %f2247, %f2233;
	fma.rn.f32 	%f2258, %f2242, %f2248, %f2234;
	fma.rn.f32 	%f2259, %f2243, %f2248, %f2235;
	fma.rn.f32 	%f2260, %f2244, %f2248, %f2236;
	fma.rn.f32 	%f2261, %f2245, %f2248, %f2237;
	fma.rn.f32 	%f2262, %f2242, %f2249, %f2238;
	fma.rn.f32 	%f2263, %f2243, %f2249, %f2239;
	fma.rn.f32 	%f2264, %f2244, %f2249, %f2240;
	fma.rn.f32 	%f2265, %f2245, %f2249, %f2241;
	ld.shared.v4.f32 	{%f2266, %f2267, %f2268, %f2269}, [%r46+6400];
	ld.shared.v4.f32 	{%f2270, %f2271, %f2272, %f2273}, [%r48+6400];
	fma.rn.f32 	%f2274, %f2266, %f2270, %f2250;
	fma.rn.f32 	%f2275, %f2267, %f2270, %f2251;
	fma.rn.f32 	%f2276, %f2268, %f2270, %f2252;
	fma.rn.f32 	%f2277, %f2269, %f2270, %f2253;
	fma.rn.f32 	%f2278, %f2266, %f2271, %f2254;
	fma.rn.f32 	%f2279, %f2267, %f2271, %f2255;
	fma.rn.f32 	%f2280, %f2268, %f2271, %f2256;
	fma.rn.f32 	%f2281, %f2269, %f2271, %f2257;
	fma.rn.f32 	%f2282, %f2266, %f2272, %f2258;
	fma.rn.f32 	%f2283, %f2267, %f2272, %f2259;
	fma.rn.f32 	%f2284, %f2268, %f2272, %f2260;
	fma.rn.f32 	%f2285, %f2269, %f2272, %f2261;
	fma.rn.f32 	%f2286, %f2266, %f2273, %f2262;
	fma.rn.f32 	%f2287, %f2267, %f2273, %f2263;
	fma.rn.f32 	%f2288, %f2268, %f2273, %f2264;
	fma.rn.f32 	%f2289, %f2269, %f2273, %f2265;
	ld.shared.v4.f32 	{%f2290, %f2291, %f2292, %f2293}, [%r46+6656];
	ld.shared.v4.f32 	{%f2294, %f2295, %f2296, %f2297}, [%r48+6656];
	fma.rn.f32 	%f2298, %f2290, %f2294, %f2274;
	fma.rn.f32 	%f2299, %f2291, %f2294, %f2275;
	fma.rn.f32 	%f2300, %f2292, %f2294, %f2276;
	fma.rn.f32 	%f2301, %f2293, %f2294, %f2277;
	fma.rn.f32 	%f2302, %f2290, %f2295, %f2278;
	fma.rn.f32 	%f2303, %f2291, %f2295, %f2279;
	fma.rn.f32 	%f2304, %f2292, %f2295, %f2280;
	fma.rn.f32 	%f2305, %f2293, %f2295, %f2281;
	fma.rn.f32 	%f2306, %f2290, %f2296, %f2282;
	fma.rn.f32 	%f2307, %f2291, %f2296, %f2283;
	fma.rn.f32 	%f2308, %f2292, %f2296, %f2284;
	fma.rn.f32 	%f2309, %f2293, %f2296, %f2285;
	fma.rn.f32 	%f2310, %f2290, %f2297, %f2286;
	fma.rn.f32 	%f2311, %f2291, %f2297, %f2287;
	fma.rn.f32 	%f2312, %f2292, %f2297, %f2288;
	fma.rn.f32 	%f2313, %f2293, %f2297, %f2289;
	ld.shared.v4.f32 	{%f2314, %f2315, %f2316, %f2317}, [%r46+6912];
	ld.shared.v4.f32 	{%f2318, %f2319, %f2320, %f2321}, [%r48+6912];
	fma.rn.f32 	%f2322, %f2314, %f2318, %f2298;
	fma.rn.f32 	%f2323, %f2315, %f2318, %f2299;
	fma.rn.f32 	%f2324, %f2316, %f2318, %f2300;
	fma.rn.f32 	%f2325, %f2317, %f2318, %f2301;
	fma.rn.f32 	%f2326, %f2314, %f2319, %f2302;
	fma.rn.f32 	%f2327, %f2315, %f2319, %f2303;
	fma.rn.f32 	%f2328, %f2316, %f2319, %f2304;
	fma.rn.f32 	%f2329, %f2317, %f2319, %f2305;
	fma.rn.f32 	%f2330, %f2314, %f2320, %f2306;
	fma.rn.f32 	%f2331, %f2315, %f2320, %f2307;
	fma.rn.f32 	%f2332, %f2316, %f2320, %f2308;
	fma.rn.f32 	%f2333, %f2317, %f2320, %f2309;
	fma.rn.f32 	%f2334, %f2314, %f2321, %f2310;
	fma.rn.f32 	%f2335, %f2315, %f2321, %f2311;
	fma.rn.f32 	%f2336, %f2316, %f2321, %f2312;
	fma.rn.f32 	%f2337, %f2317, %f2321, %f2313;
	ld.shared.v4.f32 	{%f2338, %f2339, %f2340, %f2341}, [%r46+7168];
	ld.shared.v4.f32 	{%f2342, %f2343, %f2344, %f2345}, [%r48+7168];
	fma.rn.f32 	%f2346, %f2338, %f2342, %f2322;
	fma.rn.f32 	%f2347, %f2339, %f2342, %f2323;
	fma.rn.f32 	%f2348, %f2340, %f2342, %f2324;
	fma.rn.f32 	%f2349, %f2341, %f2342, %f2325;
	fma.rn.f32 	%f2350, %f2338, %f2343, %f2326;
	fma.rn.f32 	%f2351, %f2339, %f2343, %f2327;
	fma.rn.f32 	%f2352, %f2340, %f2343, %f2328;
	fma.rn.f32 	%f2353, %f2341, %f2343, %f2329;
	fma.rn.f32 	%f2354, %f2338, %f2344, %f2330;
	fma.rn.f32 	%f2355, %f2339, %f2344, %f2331;
	fma.rn.f32 	%f2356, %f2340, %f2344, %f2332;
	fma.rn.f32 	%f2357, %f2341, %f2344, %f2333;
	fma.rn.f32 	%f2358, %f2338, %f2345, %f2334;
	fma.rn.f32 	%f2359, %f2339, %f2345, %f2335;
	fma.rn.f32 	%f2360, %f2340, %f2345, %f2336;
	fma.rn.f32 	%f2361, %f2341, %f2345, %f2337;
	ld.shared.v4.f32 	{%f2362, %f2363, %f2364, %f2365}, [%r46+7424];
	ld.shared.v4.f32 	{%f2366, %f2367, %f2368, %f2369}, [%r48+7424];
	fma.rn.f32 	%f2370, %f2362, %f2366, %f2346;
	fma.rn.f32 	%f2371, %f2363, %f2366, %f2347;
	fma.rn.f32 	%f2372, %f2364, %f2366, %f2348;
	fma.rn.f32 	%f2373, %f2365, %f2366, %f2349;
	fma.rn.f32 	%f2374, %f2362, %f2367, %f2350;
	fma.rn.f32 	%f2375, %f2363, %f2367, %f2351;
	fma.rn.f32 	%f2376, %f2364, %f2367, %f2352;
	fma.rn.f32 	%f2377, %f2365, %f2367, %f2353;
	fma.rn.f32 	%f2378, %f2362, %f2368, %f2354;
	fma.rn.f32 	%f2379, %f2363, %f2368, %f2355;
	fma.rn.f32 	%f2380, %f2364, %f2368, %f2356;
	fma.rn.f32 	%f2381, %f2365, %f2368, %f2357;
	fma.rn.f32 	%f2382, %f2362, %f2369, %f2358;
	fma.rn.f32 	%f2383, %f2363, %f2369, %f2359;
	fma.rn.f32 	%f2384, %f2364, %f2369, %f2360;
	fma.rn.f32 	%f2385, %f2365, %f2369, %f2361;
	ld.shared.v4.f32 	{%f2386, %f2387, %f2388, %f2389}, [%r46+7680];
	ld.shared.v4.f32 	{%f2390, %f2391, %f2392, %f2393}, [%r48+7680];
	fma.rn.f32 	%f2394, %f2386, %f2390, %f2370;
	fma.rn.f32 	%f2395, %f2387, %f2390, %f2371;
	fma.rn.f32 	%f2396, %f2388, %f2390, %f2372;
	fma.rn.f32 	%f2397, %f2389, %f2390, %f2373;
	fma.rn.f32 	%f2398, %f2386, %f2391, %f2374;
	fma.rn.f32 	%f2399, %f2387, %f2391, %f2375;
	fma.rn.f32 	%f2400, %f2388, %f2391, %f2376;
	fma.rn.f32 	%f2401, %f2389, %f2391, %f2377;
	fma.rn.f32 	%f2402, %f2386, %f2392, %f2378;
	fma.rn.f32 	%f2403, %f2387, %f2392, %f2379;
	fma.rn.f32 	%f2404, %f2388, %f2392, %f2380;
	fma.rn.f32 	%f2405, %f2389, %f2392, %f2381;
	fma.rn.f32 	%f2406, %f2386, %f2393, %f2382;
	fma.rn.f32 	%f2407, %f2387, %f2393, %f2383;
	fma.rn.f32 	%f2408, %f2388, %f2393, %f2384;
	fma.rn.f32 	%f2409, %f2389, %f2393, %f2385;
	ld.shared.v4.f32 	{%f2410, %f2411, %f2412, %f2413}, [%r46+7936];
	ld.shared.v4.f32 	{%f2414, %f2415, %f2416, %f2417}, [%r48+7936];
	fma.rn.f32 	%f2418, %f2410, %f2414, %f2394;
	fma.rn.f32 	%f2419, %f2411, %f2414, %f2395;
	fma.rn.f32 	%f2420, %f2412, %f2414, %f2396;
	fma.rn.f32 	%f2421, %f2413, %f2414, %f2397;
	fma.rn.f32 	%f2422, %f2410, %f2415, %f2398;
	fma.rn.f32 	%f2423, %f2411, %f2415, %f2399;
	fma.rn.f32 	%f2424, %f2412, %f2415, %f2400;
	fma.rn.f32 	%f2425, %f2413, %f2415, %f2401;
	fma.rn.f32 	%f2426, %f2410, %f2416, %f2402;
	fma.rn.f32 	%f2427, %f2411, %f2416, %f2403;
	fma.rn.f32 	%f2428, %f2412, %f2416, %f2404;
	fma.rn.f32 	%f2429, %f2413, %f2416, %f2405;
	fma.rn.f32 	%f2430, %f2410, %f2417, %f2406;
	fma.rn.f32 	%f2431, %f2411, %f2417, %f2407;
	fma.rn.f32 	%f2432, %f2412, %f2417, %f2408;
	fma.rn.f32 	%f2433, %f2413, %f2417, %f2409;
	ld.shared.v4.f32 	{%f2434, %f2435, %f2436, %f2437}, [%r46+8192];
	ld.shared.v4.f32 	{%f2438, %f2439, %f2440, %f2441}, [%r48+8192];
	fma.rn.f32 	%f2442, %f2434, %f2438, %f2418;
	fma.rn.f32 	%f2443, %f2435, %f2438, %f2419;
	fma.rn.f32 	%f2444, %f2436, %f2438, %f2420;
	fma.rn.f32 	%f2445, %f2437, %f2438, %f2421;
	fma.rn.f32 	%f2446, %f2434, %f2439, %f2422;
	fma.rn.f32 	%f2447, %f2435, %f2439, %f2423;
	fma.rn.f32 	%f2448, %f2436, %f2439, %f2424;
	fma.rn.f32 	%f2449, %f2437, %f2439, %f2425;
	fma.rn.f32 	%f2450, %f2434, %f2440, %f2426;
	fma.rn.f32 	%f2451, %f2435, %f2440, %f2427;
	fma.rn.f32 	%f2452, %f2436, %f2440, %f2428;
	fma.rn.f32 	%f2453, %f2437, %f2440, %f2429;
	fma.rn.f32 	%f2454, %f2434, %f2441, %f2430;
	fma.rn.f32 	%f2455, %f2435, %f2441, %f2431;
	fma.rn.f32 	%f2456, %f2436, %f2441, %f2432;
	fma.rn.f32 	%f2457, %f2437, %f2441, %f2433;
	ld.shared.v4.f32 	{%f2458, %f2459, %f2460, %f2461}, [%r46+8448];
	ld.shared.v4.f32 	{%f2462, %f2463, %f2464, %f2465}, [%r48+8448];
	fma.rn.f32 	%f2466, %f2458, %f2462, %f2442;
	fma.rn.f32 	%f2467, %f2459, %f2462, %f2443;
	fma.rn.f32 	%f2468, %f2460, %f2462, %f2444;
	fma.rn.f32 	%f2469, %f2461, %f2462, %f2445;
	fma.rn.f32 	%f2470, %f2458, %f2463, %f2446;
	fma.rn.f32 	%f2471, %f2459, %f2463, %f2447;
	fma.rn.f32 	%f2472, %f2460, %f2463, %f2448;
	fma.rn.f32 	%f2473, %f2461, %f2463, %f2449;
	fma.rn.f32 	%f2474, %f2458, %f2464, %f2450;
	fma.rn.f32 	%f2475, %f2459, %f2464, %f2451;
	fma.rn.f32 	%f2476, %f2460, %f2464, %f2452;
	fma.rn.f32 	%f2477, %f2461, %f2464, %f2453;
	fma.rn.f32 	%f2478, %f2458, %f2465, %f2454;
	fma.rn.f32 	%f2479, %f2459, %f2465, %f2455;
	fma.rn.f32 	%f2480, %f2460, %f2465, %f2456;
	fma.rn.f32 	%f2481, %f2461, %f2465, %f2457;
	ld.shared.v4.f32 	{%f2482, %f2483, %f2484, %f2485}, [%r46+8704];
	ld.shared.v4.f32 	{%f2486, %f2487, %f2488, %f2489}, [%r48+8704];
	fma.rn.f32 	%f2490, %f2482, %f2486, %f2466;
	fma.rn.f32 	%f2491, %f2483, %f2486, %f2467;
	fma.rn.f32 	%f2492, %f2484, %f2486, %f2468;
	fma.rn.f32 	%f2493, %f2485, %f2486, %f2469;
	fma.rn.f32 	%f2494, %f2482, %f2487, %f2470;
	fma.rn.f32 	%f2495, %f2483, %f2487, %f2471;
	fma.rn.f32 	%f2496, %f2484, %f2487, %f2472;
	fma.rn.f32 	%f2497, %f2485, %f2487, %f2473;
	fma.rn.f32 	%f2498, %f2482, %f2488, %f2474;
	fma.rn.f32 	%f2499, %f2483, %f2488, %f2475;
	fma.rn.f32 	%f2500, %f2484, %f2488, %f2476;
	fma.rn.f32 	%f2501, %f2485, %f2488, %f2477;
	fma.rn.f32 	%f2502, %f2482, %f2489, %f2478;
	fma.rn.f32 	%f2503, %f2483, %f2489, %f2479;
	fma.rn.f32 	%f2504, %f2484, %f2489, %f2480;
	fma.rn.f32 	%f2505, %f2485, %f2489, %f2481;
	ld.shared.v4.f32 	{%f2506, %f2507, %f2508, %f2509}, [%r46+8960];
	ld.shared.v4.f32 	{%f2510, %f2511, %f2512, %f2513}, [%r48+8960];
	fma.rn.f32 	%f2514, %f2506, %f2510, %f2490;
	fma.rn.f32 	%f2515, %f2507, %f2510, %f2491;
	fma.rn.f32 	%f2516, %f2508, %f2510, %f2492;
	fma.rn.f32 	%f2517, %f2509, %f2510, %f2493;
	fma.rn.f32 	%f2518, %f2506, %f2511, %f2494;
	fma.rn.f32 	%f2519, %f2507, %f2511, %f2495;
	fma.rn.f32 	%f2520, %f2508, %f2511, %f2496;
	fma.rn.f32 	%f2521, %f2509, %f2511, %f2497;
	fma.rn.f32 	%f2522, %f2506, %f2512, %f2498;
	fma.rn.f32 	%f2523, %f2507, %f2512, %f2499;
	fma.rn.f32 	%f2524, %f2508, %f2512, %f2500;
	fma.rn.f32 	%f2525, %f2509, %f2512, %f2501;
	fma.rn.f32 	%f2526, %f2506, %f2513, %f2502;
	fma.rn.f32 	%f2527, %f2507, %f2513, %f2503;
	fma.rn.f32 	%f2528, %f2508, %f2513, %f2504;
	fma.rn.f32 	%f2529, %f2509, %f2513, %f2505;
	ld.shared.v4.f32 	{%f2530, %f2531, %f2532, %f2533}, [%r46+9216];
	ld.shared.v4.f32 	{%f2534, %f2535, %f2536, %f2537}, [%r48+9216];
	fma.rn.f32 	%f2538, %f2530, %f2534, %f2514;
	fma.rn.f32 	%f2539, %f2531, %f2534, %f2515;
	fma.rn.f32 	%f2540, %f2532, %f2534, %f2516;
	fma.rn.f32 	%f2541, %f2533, %f2534, %f2517;
	fma.rn.f32 	%f2542, %f2530, %f2535, %f2518;
	fma.rn.f32 	%f2543, %f2531, %f2535, %f2519;
	fma.rn.f32 	%f2544, %f2532, %f2535, %f2520;
	fma.rn.f32 	%f2545, %f2533, %f2535, %f2521;
	fma.rn.f32 	%f2546, %f2530, %f2536, %f2522;
	fma.rn.f32 	%f2547, %f2531, %f2536, %f2523;
	fma.rn.f32 	%f2548, %f2532, %f2536, %f2524;
	fma.rn.f32 	%f2549, %f2533, %f2536, %f2525;
	fma.rn.f32 	%f2550, %f2530, %f2537, %f2526;
	fma.rn.f32 	%f2551, %f2531, %f2537, %f2527;
	fma.rn.f32 	%f2552, %f2532, %f2537, %f2528;
	fma.rn.f32 	%f2553, %f2533, %f2537, %f2529;
	ld.shared.v4.f32 	{%f2554, %f2555, %f2556, %f2557}, [%r46+9472];
	ld.shared.v4.f32 	{%f2558, %f2559, %f2560, %f2561}, [%r48+9472];
	fma.rn.f32 	%f2562, %f2554, %f2558, %f2538;
	fma.rn.f32 	%f2563, %f2555, %f2558, %f2539;
	fma.rn.f32 	%f2564, %f2556, %f2558, %f2540;
	fma.rn.f32 	%f2565, %f2557, %f2558, %f2541;
	fma.rn.f32 	%f2566, %f2554, %f2559, %f2542;
	fma.rn.f32 	%f2567, %f2555, %f2559, %f2543;
	fma.rn.f32 	%f2568, %f2556, %f2559, %f2544;
	fma.rn.f32 	%f2569, %f2557, %f2559, %f2545;
	fma.rn.f32 	%f2570, %f2554, %f2560, %f2546;
	fma.rn.f32 	%f2571, %f2555, %f2560, %f2547;
	fma.rn.f32 	%f2572, %f2556, %f2560, %f2548;
	fma.rn.f32 	%f2573, %f2557, %f2560, %f2549;
	fma.rn.f32 	%f2574, %f2554, %f2561, %f2550;
	fma.rn.f32 	%f2575, %f2555, %f2561, %f2551;
	fma.rn.f32 	%f2576, %f2556, %f2561, %f2552;
	fma.rn.f32 	%f2577, %f2557, %f2561, %f2553;
	ld.shared.v4.f32 	{%f2578, %f2579, %f2580, %f2581}, [%r46+9728];
	ld.shared.v4.f32 	{%f2582, %f2583, %f2584, %f2585}, [%r48+9728];
	fma.rn.f32 	%f2586, %f2578, %f2582, %f2562;
	fma.rn.f32 	%f2587, %f2579, %f2582, %f2563;
	fma.rn.f32 	%f2588, %f2580, %f2582, %f2564;
	fma.rn.f32 	%f2589, %f2581, %f2582, %f2565;
	fma.rn.f32 	%f2590, %f2578, %f2583, %f2566;
	fma.rn.f32 	%f2591, %f2579, %f2583, %f2567;
	fma.rn.f32 	%f2592, %f2580, %f2583, %f2568;
	fma.rn.f32 	%f2593, %f2581, %f2583, %f2569;
	fma.rn.f32 	%f2594, %f2578, %f2584, %f2570;
	fma.rn.f32 	%f2595, %f2579, %f2584, %f2571;
	fma.rn.f32 	%f2596, %f2580, %f2584, %f2572;
	fma.rn.f32 	%f2597, %f2581, %f2584, %f2573;
	fma.rn.f32 	%f2598, %f2578, %f2585, %f2574;
	fma.rn.f32 	%f2599, %f2579, %f2585, %f2575;
	fma.rn.f32 	%f2600, %f2580, %f2585, %f2576;
	fma.rn.f32 	%f2601, %f2581, %f2585, %f2577;
	ld.shared.v4.f32 	{%f2602, %f2603, %f2604, %f2605}, [%r46+9984];
	ld.shared.v4.f32 	{%f2606, %f2607, %f2608, %f2609}, [%r48+9984];
	fma.rn.f32 	%f2610, %f2602, %f2606, %f2586;
	fma.rn.f32 	%f2611, %f2603, %f2606, %f2587;
	fma.rn.f32 	%f2612, %f2604, %f2606, %f2588;
	fma.rn.f32 	%f2613, %f2605, %f2606, %f2589;
	fma.rn.f32 	%f2614, %f2602, %f2607, %f2590;
	fma.rn.f32 	%f2615, %f2603, %f2607, %f2591;
	fma.rn.f32 	%f2616, %f2604, %f2607, %f2592;
	fma.rn.f32 	%f2617, %f2605, %f2607, %f2593;
	fma.rn.f32 	%f2618, %f2602, %f2608, %f2594;
	fma.rn.f32 	%f2619, %f2603, %f2608, %f2595;
	fma.rn.f32 	%f2620, %f2604, %f2608, %f2596;
	fma.rn.f32 	%f2621, %f2605, %f2608, %f2597;
	fma.rn.f32 	%f2622, %f2602, %f2609, %f2598;
	fma.rn.f32 	%f2623, %f2603, %f2609, %f2599;
	fma.rn.f32 	%f2624, %f2604, %f2609, %f2600;
	fma.rn.f32 	%f2625, %f2605, %f2609, %f2601;
	ld.shared.v4.f32 	{%f2626, %f2627, %f2628, %f2629}, [%r46+10240];
	ld.shared.v4.f32 	{%f2630, %f2631, %f2632, %f2633}, [%r48+10240];
	fma.rn.f32 	%f2634, %f2626, %f2630, %f2610;
	fma.rn.f32 	%f2635, %f2627, %f2630, %f2611;
	fma.rn.f32 	%f2636, %f2628, %f2630, %f2612;
	fma.rn.f32 	%f2637, %f2629, %f2630, %f2613;
	fma.rn.f32 	%f2638, %f2626, %f2631, %f2614;
	fma.rn.f32 	%f2639, %f2627, %f2631, %f2615;
	fma.rn.f32 	%f2640, %f2628, %f2631, %f2616;
	fma.rn.f32 	%f2641, %f2629, %f2631, %f2617;
	fma.rn.f32 	%f2642, %f2626, %f2632, %f2618;
	fma.rn.f32 	%f2643, %f2627, %f2632, %f2619;
	fma.rn.f32 	%f2644, %f2628, %f2632, %f2620;
	fma.rn.f32 	%f2645, %f2629, %f2632, %f2621;
	fma.rn.f32 	%f2646, %f2626, %f2633, %f2622;
	fma.rn.f32 	%f2647, %f2627, %f2633, %f2623;
	fma.rn.f32 	%f2648, %f2628, %f2633, %f2624;
	fma.rn.f32 	%f2649, %f2629, %f2633, %f2625;
	ld.shared.v4.f32 	{%f2650, %f2651, %f2652, %f2653}, [%r46+10496];
	ld.shared.v4.f32 	{%f2654, %f2655, %f2656, %f2657}, [%r48+10496];
	fma.rn.f32 	%f2658, %f2650, %f2654, %f2634;
	fma.rn.f32 	%f2659, %f2651, %f2654, %f2635;
	fma.rn.f32 	%f2660, %f2652, %f2654, %f2636;
	fma.rn.f32 	%f2661, %f2653, %f2654, %f2637;
	fma.rn.f32 	%f2662, %f2650, %f2655, %f2638;
	fma.rn.f32 	%f2663, %f2651, %f2655, %f2639;
	fma.rn.f32 	%f2664, %f2652, %f2655, %f2640;
	fma.rn.f32 	%f2665, %f2653, %f2655, %f2641;
	fma.rn.f32 	%f2666, %f2650, %f2656, %f2642;
	fma.rn.f32 	%f2667, %f2651, %f2656, %f2643;
	fma.rn.f32 	%f2668, %f2652, %f2656, %f2644;
	fma.rn.f32 	%f2669, %f2653, %f2656, %f2645;
	fma.rn.f32 	%f2670, %f2650, %f2657, %f2646;
	fma.rn.f32 	%f2671, %f2651, %f2657, %f2647;
	fma.rn.f32 	%f2672, %f2652, %f2657, %f2648;
	fma.rn.f32 	%f2673, %f2653, %f2657, %f2649;
	ld.shared.v4.f32 	{%f2674, %f2675, %f2676, %f2677}, [%r46+10752];
	ld.shared.v4.f32 	{%f2678, %f2679, %f2680, %f2681}, [%r48+10752];
	fma.rn.f32 	%f2682, %f2674, %f2678, %f2658;
	fma.rn.f32 	%f2683, %f2675, %f2678, %f2659;
	fma.rn.f32 	%f2684, %f2676, %f2678, %f2660;
	fma.rn.f32 	%f2685, %f2677, %f2678, %f2661;
	fma.rn.f32 	%f2686, %f2674, %f2679, %f2662;
	fma.rn.f32 	%f2687, %f2675, %f2679, %f2663;
	fma.rn.f32 	%f2688, %f2676, %f2679, %f2664;
	fma.rn.f32 	%f2689, %f2677, %f2679, %f2665;
	fma.rn.f32 	%f2690, %f2674, %f2680, %f2666;
	fma.rn.f32 	%f2691, %f2675, %f2680, %f2667;
	fma.rn.f32 	%f2692, %f2676, %f2680, %f2668;
	fma.rn.f32 	%f2693, %f2677, %f2680, %f2669;
	fma.rn.f32 	%f2694, %f2674, %f2681, %f2670;
	fma.rn.f32 	%f2695, %f2675, %f2681, %f2671;
	fma.rn.f32 	%f2696, %f2676, %f2681, %f2672;
	fma.rn.f32 	%f2697, %f2677, %f2681, %f2673;
	ld.shared.v4.f32 	{%f2698, %f2699, %f2700, %f2701}, [%r46+11008];
	ld.shared.v4.f32 	{%f2702, %f2703, %f2704, %f2705}, [%r48+11008];
	fma.rn.f32 	%f2706, %f2698, %f2702, %f2682;
	fma.rn.f32 	%f2707, %f2699, %f2702, %f2683;
	fma.rn.f32 	%f2708, %f2700, %f2702, %f2684;
	fma.rn.f32 	%f2709, %f2701, %f2702, %f2685;
	fma.rn.f32 	%f2710, %f2698, %f2703, %f2686;
	fma.rn.f32 	%f2711, %f2699, %f2703, %f2687;
	fma.rn.f32 	%f2712, %f2700, %f2703, %f2688;
	fma.rn.f32 	%f2713, %f2701, %f2703, %f2689;
	fma.rn.f32 	%f2714, %f2698, %f2704, %f2690;
	fma.rn.f32 	%f2715, %f2699, %f2704, %f2691;
	fma.rn.f32 	%f2716, %f2700, %f2704, %f2692;
	fma.rn.f32 	%f2717, %f2701, %f2704, %f2693;
	fma.rn.f32 	%f2718, %f2698, %f2705, %f2694;
	fma.rn.f32 	%f2719, %f2699, %f2705, %f2695;
	fma.rn.f32 	%f2720, %f2700, %f2705, %f2696;
	fma.rn.f32 	%f2721, %f2701, %f2705, %f2697;
	ld.shared.v4.f32 	{%f2722, %f2723, %f2724, %f2725}, [%r46+11264];
	ld.shared.v4.f32 	{%f2726, %f2727, %f2728, %f2729}, [%r48+11264];
	fma.rn.f32 	%f2730, %f2722, %f2726, %f2706;
	fma.rn.f32 	%f2731, %f2723, %f2726, %f2707;
	fma.rn.f32 	%f2732, %f2724, %f2726, %f2708;
	fma.rn.f32 	%f2733, %f2725, %f2726, %f2709;
	fma.rn.f32 	%f2734, %f2722, %f2727, %f2710;
	fma.rn.f32 	%f2735, %f2723, %f2727, %f2711;
	fma.rn.f32 	%f2736, %f2724, %f2727, %f2712;
	fma.rn.f32 	%f2737, %f2725, %f2727, %f2713;
	fma.rn.f32 	%f2738, %f2722, %f2728, %f2714;
	fma.rn.f32 	%f2739, %f2723, %f2728, %f2715;
	fma.rn.f32 	%f2740, %f2724, %f2728, %f2716;
	fma.rn.f32 	%f2741, %f2725, %f2728, %f2717;
	fma.rn.f32 	%f2742, %f2722, %f2729, %f2718;
	fma.rn.f32 	%f2743, %f2723, %f2729, %f2719;
	fma.rn.f32 	%f2744, %f2724, %f2729, %f2720;
	fma.rn.f32 	%f2745, %f2725, %f2729, %f2721;
	ld.shared.v4.f32 	{%f2746, %f2747, %f2748, %f2749}, [%r46+11520];
	ld.shared.v4.f32 	{%f2750, %f2751, %f2752, %f2753}, [%r48+11520];
	fma.rn.f32 	%f2754, %f2746, %f2750, %f2730;
	fma.rn.f32 	%f2755, %f2747, %f2750, %f2731;
	fma.rn.f32 	%f2756, %f2748, %f2750, %f2732;
	fma.rn.f32 	%f2757, %f2749, %f2750, %f2733;
	fma.rn.f32 	%f2758, %f2746, %f2751, %f2734;
	fma.rn.f32 	%f2759, %f2747, %f2751, %f2735;
	fma.rn.f32 	%f2760, %f2748, %f2751, %f2736;
	fma.rn.f32 	%f2761, %f2749, %f2751, %f2737;
	fma.rn.f32 	%f2762, %f2746, %f2752, %f2738;
	fma.rn.f32 	%f2763, %f2747, %f2752, %f2739;
	fma.rn.f32 	%f2764, %f2748, %f2752, %f2740;
	fma.rn.f32 	%f2765, %f2749, %f2752, %f2741;
	fma.rn.f32 	%f2766, %f2746, %f2753, %f2742;
	fma.rn.f32 	%f2767, %f2747, %f2753, %f2743;
	fma.rn.f32 	%f2768, %f2748, %f2753, %f2744;
	fma.rn.f32 	%f2769, %f2749, %f2753, %f2745;
	ld.shared.v4.f32 	{%f2770, %f2771, %f2772, %f2773}, [%r46+11776];
	ld.shared.v4.f32 	{%f2774, %f2775, %f2776, %f2777}, [%r48+11776];
	fma.rn.f32 	%f2778, %f2770, %f2774, %f2754;
	fma.rn.f32 	%f2779, %f2771, %f2774, %f2755;
	fma.rn.f32 	%f2780, %f2772, %f2774, %f2756;
	fma.rn.f32 	%f2781, %f2773, %f2774, %f2757;
	fma.rn.f32 	%f2782, %f2770, %f2775, %f2758;
	fma.rn.f32 	%f2783, %f2771, %f2775, %f2759;
	fma.rn.f32 	%f2784, %f2772, %f2775, %f2760;
	fma.rn.f32 	%f2785, %f2773, %f2775, %f2761;
	fma.rn.f32 	%f2786, %f2770, %f2776, %f2762;
	fma.rn.f32 	%f2787, %f2771, %f2776, %f2763;
	fma.rn.f32 	%f2788, %f2772, %f2776, %f2764;
	fma.rn.f32 	%f2789, %f2773, %f2776, %f2765;
	fma.rn.f32 	%f2790, %f2770, %f2777, %f2766;
	fma.rn.f32 	%f2791, %f2771, %f2777, %f2767;
	fma.rn.f32 	%f2792, %f2772, %f2777, %f2768;
	fma.rn.f32 	%f2793, %f2773, %f2777, %f2769;
	ld.shared.v4.f32 	{%f2794, %f2795, %f2796, %f2797}, [%r46+12032];
	ld.shared.v4.f32 	{%f2798, %f2799, %f2800, %f2801}, [%r48+12032];
	fma.rn.f32 	%f2802, %f2794, %f2798, %f2778;
	fma.rn.f32 	%f2803, %f2795, %f2798, %f2779;
	fma.rn.f32 	%f2804, %f2796, %f2798, %f2780;
	fma.rn.f32 	%f2805, %f2797, %f2798, %f2781;
	fma.rn.f32 	%f2806, %f2794, %f2799, %f2782;
	fma.rn.f32 	%f2807, %f2795, %f2799, %f2783;
	fma.rn.f32 	%f2808, %f2796, %f2799, %f2784;
	fma.rn.f32 	%f2809, %f2797, %f2799, %f2785;
	fma.rn.f32 	%f2810, %f2794, %f2800, %f2786;
	fma.rn.f32 	%f2811, %f2795, %f2800, %f2787;
	fma.rn.f32 	%f2812, %f2796, %f2800, %f2788;
	fma.rn.f32 	%f2813, %f2797, %f2800, %f2789;
	fma.rn.f32 	%f2814, %f2794, %f2801, %f2790;
	fma.rn.f32 	%f2815, %f2795, %f2801, %f2791;
	fma.rn.f32 	%f2816, %f2796, %f2801, %f2792;
	fma.rn.f32 	%f2817, %f2797, %f2801, %f2793;
	ld.shared.v4.f32 	{%f2818, %f2819, %f2820, %f2821}, [%r46+12288];
	ld.shared.v4.f32 	{%f2822, %f2823, %f2824, %f2825}, [%r48+12288];
	fma.rn.f32 	%f2826, %f2818, %f2822, %f2802;
	fma.rn.f32 	%f2827, %f2819, %f2822, %f2803;
	fma.rn.f32 	%f2828, %f2820, %f2822, %f2804;
	fma.rn.f32 	%f2829, %f2821, %f2822, %f2805;
	fma.rn.f32 	%f2830, %f2818, %f2823, %f2806;
	fma.rn.f32 	%f2831, %f2819, %f2823, %f2807;
	fma.rn.f32 	%f2832, %f2820, %f2823, %f2808;
	fma.rn.f32 	%f2833, %f2821, %f2823, %f2809;
	fma.rn.f32 	%f2834, %f2818, %f2824, %f2810;
	fma.rn.f32 	%f2835, %f2819, %f2824, %f2811;
	fma.rn.f32 	%f2836, %f2820, %f2824, %f2812;
	fma.rn.f32 	%f2837, %f2821, %f2824, %f2813;
	fma.rn.f32 	%f2838, %f2818, %f2825, %f2814;
	fma.rn.f32 	%f2839, %f2819, %f2825, %f2815;
	fma.rn.f32 	%f2840, %f2820, %f2825, %f2816;
	fma.rn.f32 	%f2841, %f2821, %f2825, %f2817;
	ld.shared.v4.f32 	{%f2842, %f2843, %f2844, %f2845}, [%r46+12544];
	ld.shared.v4.f32 	{%f2846, %f2847, %f2848, %f2849}, [%r48+12544];
	fma.rn.f32 	%f2850, %f2842, %f2846, %f2826;
	fma.rn.f32 	%f2851, %f2843, %f2846, %f2827;
	fma.rn.f32 	%f2852, %f2844, %f2846, %f2828;
	fma.rn.f32 	%f2853, %f2845, %f2846, %f2829;
	fma.rn.f32 	%f2854, %f2842, %f2847, %f2830;
	fma.rn.f32 	%f2855, %f2843, %f2847, %f2831;
	fma.rn.f32 	%f2856, %f2844, %f2847, %f2832;
	fma.rn.f32 	%f2857, %f2845, %f2847, %f2833;
	fma.rn.f32 	%f2858, %f2842, %f2848, %f2834;
	fma.rn.f32 	%f2859, %f2843, %f2848, %f2835;
	fma.rn.f32 	%f2860, %f2844, %f2848, %f2836;
	fma.rn.f32 	%f2861, %f2845, %f2848, %f2837;
	fma.rn.f32 	%f2862, %f2842, %f2849, %f2838;
	fma.rn.f32 	%f2863, %f2843, %f2849, %f2839;
	fma.rn.f32 	%f2864, %f2844, %f2849, %f2840;
	fma.rn.f32 	%f2865, %f2845, %f2849, %f2841;
	ld.shared.v4.f32 	{%f2866, %f2867, %f2868, %f2869}, [%r46+12800];
	ld.shared.v4.f32 	{%f2870, %f2871, %f2872, %f2873}, [%r48+12800];
	fma.rn.f32 	%f2874, %f2866, %f2870, %f2850;
	fma.rn.f32 	%f2875, %f2867, %f2870, %f2851;
	fma.rn.f32 	%f2876, %f2868, %f2870, %f2852;
	fma.rn.f32 	%f2877, %f2869, %f2870, %f2853;
	fma.rn.f32 	%f2878, %f2866, %f2871, %f2854;
	fma.rn.f32 	%f2879, %f2867, %f2871, %f2855;
	fma.rn.f32 	%f2880, %f2868, %f2871, %f2856;
	fma.rn.f32 	%f2881, %f2869, %f2871, %f2857;
	fma.rn.f32 	%f2882, %f2866, %f2872, %f2858;
	fma.rn.f32 	%f2883, %f2867, %f2872, %f2859;
	fma.rn.f32 	%f2884, %f2868, %f2872, %f2860;
	fma.rn.f32 	%f2885, %f2869, %f2872, %f2861;
	fma.rn.f32 	%f2886, %f2866, %f2873, %f2862;
	fma.rn.f32 	%f2887, %f2867, %f2873, %f2863;
	fma.rn.f32 	%f2888, %f2868, %f2873, %f2864;
	fma.rn.f32 	%f2889, %f2869, %f2873, %f2865;
	ld.shared.v4.f32 	{%f2890, %f2891, %f2892, %f2893}, [%r46+13056];
	ld.shared.v4.f32 	{%f2894, %f2895, %f2896, %f2897}, [%r48+13056];
	fma.rn.f32 	%f2898, %f2890, %f2894, %f2874;
	fma.rn.f32 	%f2899, %f2891, %f2894, %f2875;
	fma.rn.f32 	%f2900, %f2892, %f2894, %f2876;
	fma.rn.f32 	%f2901, %f2893, %f2894, %f2877;
	fma.rn.f32 	%f2902, %f2890, %f2895, %f2878;
	fma.rn.f32 	%f2903, %f2891, %f2895, %f2879;
	fma.rn.f32 	%f2904, %f2892, %f2895, %f2880;
	fma.rn.f32 	%f2905, %f2893, %f2895, %f2881;
	fma.rn.f32 	%f2906, %f2890, %f2896, %f2882;
	fma.rn.f32 	%f2907, %f2891, %f2896, %f2883;
	fma.rn.f32 	%f2908, %f2892, %f2896, %f2884;
	fma.rn.f32 	%f2909, %f2893, %f2896, %f2885;
	fma.rn.f32 	%f2910, %f2890, %f2897, %f2886;
	fma.rn.f32 	%f2911, %f2891, %f2897, %f2887;
	fma.rn.f32 	%f2912, %f2892, %f2897, %f2888;
	fma.rn.f32 	%f2913, %f2893, %f2897, %f2889;
	ld.shared.v4.f32 	{%f2914, %f2915, %f2916, %f2917}, [%r46+13312];
	ld.shared.v4.f32 	{%f2918, %f2919, %f2920, %f2921}, [%r48+13312];
	fma.rn.f32 	%f2922, %f2914, %f2918, %f2898;
	fma.rn.f32 	%f2923, %f2915, %f2918, %f2899;
	fma.rn.f32 	%f2924, %f2916, %f2918, %f2900;
	fma.rn.f32 	%f2925, %f2917, %f2918, %f2901;
	fma.rn.f32 	%f2926, %f2914, %f2919, %f2902;
	fma.rn.f32 	%f2927, %f2915, %f2919, %f2903;
	fma.rn.f32 	%f2928, %f2916, %f2919, %f2904;
	fma.rn.f32 	%f2929, %f2917, %f2919, %f2905;
	fma.rn.f32 	%f2930, %f2914, %f2920, %f2906;
	fma.rn.f32 	%f2931, %f2915, %f2920, %f2907;
	fma.rn.f32 	%f2932, %f2916, %f2920, %f2908;
	fma.rn.f32 	%f2933, %f2917, %f2920, %f2909;
	fma.rn.f32 	%f2934, %f2914, %f2921, %f2910;
	fma.rn.f32 	%f2935, %f2915, %f2921, %f2911;
	fma.rn.f32 	%f2936, %f2916, %f2921, %f2912;
	fma.rn.f32 	%f2937, %f2917, %f2921, %f2913;
	ld.shared.v4.f32 	{%f2938, %f2939, %f2940, %f2941}, [%r46+13568];
	ld.shared.v4.f32 	{%f2942, %f2943, %f2944, %f2945}, [%r48+13568];
	fma.rn.f32 	%f2946, %f2938, %f2942, %f2922;
	fma.rn.f32 	%f2947, %f2939, %f2942, %f2923;
	fma.rn.f32 	%f2948, %f2940, %f2942, %f2924;
	fma.rn.f32 	%f2949, %f2941, %f2942, %f2925;
	fma.rn.f32 	%f2950, %f2938, %f2943, %f2926;
	fma.rn.f32 	%f2951, %f2939, %f2943, %f2927;
	fma.rn.f32 	%f2952, %f2940, %f2943, %f2928;
	fma.rn.f32 	%f2953, %f2941, %f2943, %f2929;
	fma.rn.f32 	%f2954, %f2938, %f2944, %f2930;
	fma.rn.f32 	%f2955, %f2939, %f2944, %f2931;
	fma.rn.f32 	%f2956, %f2940, %f2944, %f2932;
	fma.rn.f32 	%f2957, %f2941, %f2944, %f2933;
	fma.rn.f32 	%f2958, %f2938, %f2945, %f2934;
	fma.rn.f32 	%f2959, %f2939, %f2945, %f2935;
	fma.rn.f32 	%f2960, %f2940, %f2945, %f2936;
	fma.rn.f32 	%f2961, %f2941, %f2945, %f2937;
	ld.shared.v4.f32 	{%f2962, %f2963, %f2964, %f2965}, [%r46+13824];
	ld.shared.v4.f32 	{%f2966, %f2967, %f2968, %f2969}, [%r48+13824];
	fma.rn.f32 	%f2970, %f2962, %f2966, %f2946;
	fma.rn.f32 	%f2971, %f2963, %f2966, %f2947;
	fma.rn.f32 	%f2972, %f2964, %f2966, %f2948;
	fma.rn.f32 	%f2973, %f2965, %f2966, %f2949;
	fma.rn.f32 	%f2974, %f2962, %f2967, %f2950;
	fma.rn.f32 	%f2975, %f2963, %f2967, %f2951;
	fma.rn.f32 	%f2976, %f2964, %f2967, %f2952;
	fma.rn.f32 	%f2977, %f2965, %f2967, %f2953;
	fma.rn.f32 	%f2978, %f2962, %f2968, %f2954;
	fma.rn.f32 	%f2979, %f2963, %f2968, %f2955;
	fma.rn.f32 	%f2980, %f2964, %f2968, %f2956;
	fma.rn.f32 	%f2981, %f2965, %f2968, %f2957;
	fma.rn.f32 	%f2982, %f2962, %f2969, %f2958;
	fma.rn.f32 	%f2983, %f2963, %f2969, %f2959;
	fma.rn.f32 	%f2984, %f2964, %f2969, %f2960;
	fma.rn.f32 	%f2985, %f2965, %f2969, %f2961;
	ld.shared.v4.f32 	{%f2986, %f2987, %f2988, %f2989}, [%r46+14080];
	ld.shared.v4.f32 	{%f2990, %f2991, %f2992, %f2993}, [%r48+14080];
	fma.rn.f32 	%f2994, %f2986, %f2990, %f2970;
	fma.rn.f32 	%f2995, %f2987, %f2990, %f2971;
	fma.rn.f32 	%f2996, %f2988, %f2990, %f2972;
	fma.rn.f32 	%f2997, %f2989, %f2990, %f2973;
	fma.rn.f32 	%f2998, %f2986, %f2991, %f2974;
	fma.rn.f32 	%f2999, %f2987, %f2991, %f2975;
	fma.rn.f32 	%f3000, %f2988, %f2991, %f2976;
	fma.rn.f32 	%f3001, %f2989, %f2991, %f2977;
	fma.rn.f32 	%f3002, %f2986, %f2992, %f2978;
	fma.rn.f32 	%f3003, %f2987, %f2992, %f2979;
	fma.rn.f32 	%f3004, %f2988, %f2992, %f2980;
	fma.rn.f32 	%f3005, %f2989, %f2992, %f2981;
	fma.rn.f32 	%f3006, %f2986, %f2993, %f2982;
	fma.rn.f32 	%f3007, %f2987, %f2993, %f2983;
	fma.rn.f32 	%f3008, %f2988, %f2993, %f2984;
	fma.rn.f32 	%f3009, %f2989, %f2993, %f2985;
	ld.shared.v4.f32 	{%f3010, %f3011, %f3012, %f3013}, [%r46+14336];
	ld.shared.v4.f32 	{%f3014, %f3015, %f3016, %f3017}, [%r48+14336];
	fma.rn.f32 	%f3018, %f3010, %f3014, %f2994;
	fma.rn.f32 	%f3019, %f3011, %f3014, %f2995;
	fma.rn.f32 	%f3020, %f3012, %f3014, %f2996;
	fma.rn.f32 	%f3021, %f3013, %f3014, %f2997;
	fma.rn.f32 	%f3022, %f3010, %f3015, %f2998;
	fma.rn.f32 	%f3023, %f3011, %f3015, %f2999;
	fma.rn.f32 	%f3024, %f3012, %f3015, %f3000;
	fma.rn.f32 	%f3025, %f3013, %f3015, %f3001;
	fma.rn.f32 	%f3026, %f3010, %f3016, %f3002;
	fma.rn.f32 	%f3027, %f3011, %f3016, %f3003;
	fma.rn.f32 	%f3028, %f3012, %f3016, %f3004;
	fma.rn.f32 	%f3029, %f3013, %f3016, %f3005;
	fma.rn.f32 	%f3030, %f3010, %f3017, %f3006;
	fma.rn.f32 	%f3031, %f3011, %f3017, %f3007;
	fma.rn.f32 	%f3032, %f3012, %f3017, %f3008;
	fma.rn.f32 	%f3033, %f3013, %f3017, %f3009;
	ld.shared.v4.f32 	{%f3034, %f3035, %f3036, %f3037}, [%r46+14592];
	ld.shared.v4.f32 	{%f3038, %f3039, %f3040, %f3041}, [%r48+14592];
	fma.rn.f32 	%f3042, %f3034, %f3038, %f3018;
	fma.rn.f32 	%f3043, %f3035, %f3038, %f3019;
	fma.rn.f32 	%f3044, %f3036, %f3038, %f3020;
	fma.rn.f32 	%f3045, %f3037, %f3038, %f3021;
	fma.rn.f32 	%f3046, %f3034, %f3039, %f3022;
	fma.rn.f32 	%f3047, %f3035, %f3039, %f3023;
	fma.rn.f32 	%f3048, %f3036, %f3039, %f3024;
	fma.rn.f32 	%f3049, %f3037, %f3039, %f3025;
	fma.rn.f32 	%f3050, %f3034, %f3040, %f3026;
	fma.rn.f32 	%f3051, %f3035, %f3040, %f3027;
	fma.rn.f32 	%f3052, %f3036, %f3040, %f3028;
	fma.rn.f32 	%f3053, %f3037, %f3040, %f3029;
	fma.rn.f32 	%f3054, %f3034, %f3041, %f3030;
	fma.rn.f32 	%f3055, %f3035, %f3041, %f3031;
	fma.rn.f32 	%f3056, %f3036, %f3041, %f3032;
	fma.rn.f32 	%f3057, %f3037, %f3041, %f3033;
	ld.shared.v4.f32 	{%f3058, %f3059, %f3060, %f3061}, [%r46+14848];
	ld.shared.v4.f32 	{%f3062, %f3063, %f3064, %f3065}, [%r48+14848];
	fma.rn.f32 	%f3066, %f3058, %f3062, %f3042;
	fma.rn.f32 	%f3067, %f3059, %f3062, %f3043;
	fma.rn.f32 	%f3068, %f3060, %f3062, %f3044;
	fma.rn.f32 	%f3069, %f3061, %f3062, %f3045;
	fma.rn.f32 	%f3070, %f3058, %f3063, %f3046;
	fma.rn.f32 	%f3071, %f3059, %f3063, %f3047;
	fma.rn.f32 	%f3072, %f3060, %f3063, %f3048;
	fma.rn.f32 	%f3073, %f3061, %f3063, %f3049;
	fma.rn.f32 	%f3074, %f3058, %f3064, %f3050;
	fma.rn.f32 	%f3075, %f3059, %f3064, %f3051;
	fma.rn.f32 	%f3076, %f3060, %f3064, %f3052;
	fma.rn.f32 	%f3077, %f3061, %f3064, %f3053;
	fma.rn.f32 	%f3078, %f3058, %f3065, %f3054;
	fma.rn.f32 	%f3079, %f3059, %f3065, %f3055;
	fma.rn.f32 	%f3080, %f3060, %f3065, %f3056;
	fma.rn.f32 	%f3081, %f3061, %f3065, %f3057;
	ld.shared.v4.f32 	{%f3082, %f3083, %f3084, %f3085}, [%r46+15104];
	ld.shared.v4.f32 	{%f3086, %f3087, %f3088, %f3089}, [%r48+15104];
	fma.rn.f32 	%f3090, %f3082, %f3086, %f3066;
	fma.rn.f32 	%f3091, %f3083, %f3086, %f3067;
	fma.rn.f32 	%f3092, %f3084, %f3086, %f3068;
	fma.rn.f32 	%f3093, %f3085, %f3086, %f3069;
	fma.rn.f32 	%f3094, %f3082, %f3087, %f3070;
	fma.rn.f32 	%f3095, %f3083, %f3087, %f3071;
	fma.rn.f32 	%f3096, %f3084, %f3087, %f3072;
	fma.rn.f32 	%f3097, %f3085, %f3087, %f3073;
	fma.rn.f32 	%f3098, %f3082, %f3088, %f3074;
	fma.rn.f32 	%f3099, %f3083, %f3088, %f3075;
	fma.rn.f32 	%f3100, %f3084, %f3088, %f3076;
	fma.rn.f32 	%f3101, %f3085, %f3088, %f3077;
	fma.rn.f32 	%f3102, %f3082, %f3089, %f3078;
	fma.rn.f32 	%f3103, %f3083, %f3089, %f3079;
	fma.rn.f32 	%f3104, %f3084, %f3089, %f3080;
	fma.rn.f32 	%f3105, %f3085, %f3089, %f3081;
	ld.shared.v4.f32 	{%f3106, %f3107, %f3108, %f3109}, [%r46+15360];
	ld.shared.v4.f32 	{%f3110, %f3111, %f3112, %f3113}, [%r48+15360];
	fma.rn.f32 	%f3114, %f3106, %f3110, %f3090;
	fma.rn.f32 	%f3115, %f3107, %f3110, %f3091;
	fma.rn.f32 	%f3116, %f3108, %f3110, %f3092;
	fma.rn.f32 	%f3117, %f3109, %f3110, %f3093;
	fma.rn.f32 	%f3118, %f3106, %f3111, %f3094;
	fma.rn.f32 	%f3119, %f3107, %f3111, %f3095;
	fma.rn.f32 	%f3120, %f3108, %f3111, %f3096;
	fma.rn.f32 	%f3121, %f3109, %f3111, %f3097;
	fma.rn.f32 	%f3122, %f3106, %f3112, %f3098;
	fma.rn.f32 	%f3123, %f3107, %f3112, %f3099;
	fma.rn.f32 	%f3124, %f3108, %f3112, %f3100;
	fma.rn.f32 	%f3125, %f3109, %f3112, %f3101;
	fma.rn.f32 	%f3126, %f3106, %f3113, %f3102;
	fma.rn.f32 	%f3127, %f3107, %f3113, %f3103;
	fma.rn.f32 	%f3128, %f3108, %f3113, %f3104;
	fma.rn.f32 	%f3129, %f3109, %f3113, %f3105;
	ld.shared.v4.f32 	{%f3130, %f3131, %f3132, %f3133}, [%r46+15616];
	ld.shared.v4.f32 	{%f3134, %f3135, %f3136, %f3137}, [%r48+15616];
	fma.rn.f32 	%f3138, %f3130, %f3134, %f3114;
	fma.rn.f32 	%f3139, %f3131, %f3134, %f3115;
	fma.rn.f32 	%f3140, %f3132, %f3134, %f3116;
	fma.rn.f32 	%f3141, %f3133, %f3134, %f3117;
	fma.rn.f32 	%f3142, %f3130, %f3135, %f3118;
	fma.rn.f32 	%f3143, %f3131, %f3135, %f3119;
	fma.rn.f32 	%f3144, %f3132, %f3135, %f3120;
	fma.rn.f32 	%f3145, %f3133, %f3135, %f3121;
	fma.rn.f32 	%f3146, %f3130, %f3136, %f3122;
	fma.rn.f32 	%f3147, %f3131, %f3136, %f3123;
	fma.rn.f32 	%f3148, %f3132, %f3136, %f3124;
	fma.rn.f32 	%f3149, %f3133, %f3136, %f3125;
	fma.rn.f32 	%f3150, %f3130, %f3137, %f3126;
	fma.rn.f32 	%f3151, %f3131, %f3137, %f3127;
	fma.rn.f32 	%f3152, %f3132, %f3137, %f3128;
	fma.rn.f32 	%f3153, %f3133, %f3137, %f3129;
	ld.shared.v4.f32 	{%f3154, %f3155, %f3156, %f3157}, [%r46+15872];
	ld.shared.v4.f32 	{%f3158, %f3159, %f3160, %f3161}, [%r48+15872];
	fma.rn.f32 	%f3162, %f3154, %f3158, %f3138;
	fma.rn.f32 	%f3163, %f3155, %f3158, %f3139;
	fma.rn.f32 	%f3164, %f3156, %f3158, %f3140;
	fma.rn.f32 	%f3165, %f3157, %f3158, %f3141;
	fma.rn.f32 	%f3166, %f3154, %f3159, %f3142;
	fma.rn.f32 	%f3167, %f3155, %f3159, %f3143;
	fma.rn.f32 	%f3168, %f3156, %f3159, %f3144;
	fma.rn.f32 	%f3169, %f3157, %f3159, %f3145;
	fma.rn.f32 	%f3170, %f3154, %f3160, %f3146;
	fma.rn.f32 	%f3171, %f3155, %f3160, %f3147;
	fma.rn.f32 	%f3172, %f3156, %f3160, %f3148;
	fma.rn.f32 	%f3173, %f3157, %f3160, %f3149;
	fma.rn.f32 	%f3174, %f3154, %f3161, %f3150;
	fma.rn.f32 	%f3175, %f3155, %f3161, %f3151;
	fma.rn.f32 	%f3176, %f3156, %f3161, %f3152;
	fma.rn.f32 	%f3177, %f3157, %f3161, %f3153;
	ld.shared.v4.f32 	{%f3178, %f3179, %f3180, %f3181}, [%r46+16128];
	ld.shared.v4.f32 	{%f3182, %f3183, %f3184, %f3185}, [%r48+16128];
	fma.rn.f32 	%f3186, %f3178, %f3182, %f3162;
	fma.rn.f32 	%f3187, %f3179, %f3182, %f3163;
	fma.rn.f32 	%f3188, %f3180, %f3182, %f3164;
	fma.rn.f32 	%f3189, %f3181, %f3182, %f3165;
	fma.rn.f32 	%f3190, %f3178, %f3183, %f3166;
	fma.rn.f32 	%f3191, %f3179, %f3183, %f3167;
	fma.rn.f32 	%f3192, %f3180, %f3183, %f3168;
	fma.rn.f32 	%f3193, %f3181, %f3183, %f3169;
	fma.rn.f32 	%f3194, %f3178, %f3184, %f3170;
	fma.rn.f32 	%f3195, %f3179, %f3184, %f3171;
	fma.rn.f32 	%f3196, %f3180, %f3184, %f3172;
	fma.rn.f32 	%f3197, %f3181, %f3184, %f3173;
	fma.rn.f32 	%f3198, %f3178, %f3185, %f3174;
	fma.rn.f32 	%f3199, %f3179, %f3185, %f3175;
	fma.rn.f32 	%f3200, %f3180, %f3185, %f3176;
	fma.rn.f32 	%f3201, %f3181, %f3185, %f3177;
	add.s32 	%r65, %r14, 128;
	mul.wide.u32 	%rd79, %r65, 4;
	add.s64 	%rd80, %rd6, %rd79;
	ld.global.f32 	%f3202, [%rd80];
	add.s32 	%r66, %r14, 3008;
	mul.wide.u32 	%rd81, %r66, 4;
	add.s64 	%rd82, %rd6, %rd81;
	ld.global.f32 	%f3203, [%rd82];
	add.s32 	%r67, %r14, 5888;
	mul.wide.u32 	%rd83, %r67, 4;
	add.s64 	%rd84, %rd6, %rd83;
	ld.global.f32 	%f3204, [%rd84];
	add.s32 	%r68, %r14, 8768;
	mul.wide.u32 	%rd85, %r68, 4;
	add.s64 	%rd86, %rd6, %rd85;
	ld.global.f32 	%f3205, [%rd86];
	st.shared.v4.f32 	[%r22], {%f3202, %f3203, %f3204, %f3205};
	add.s32 	%r69, %r14, 129;
	mul.wide.u32 	%rd87, %r69, 4;
	add.s64 	%rd88, %rd6, %rd87;
	ld.global.f32 	%f3206, [%rd88];
	add.s32 	%r70, %r14, 3009;
	mul.wide.u32 	%rd89, %r70, 4;
	add.s64 	%rd90, %rd6, %rd89;
	ld.global.f32 	%f3207, [%rd90];
	add.s32 	%r71, %r14, 5889;
	mul.wide.u32 	%rd91, %r71, 4;
	add.s64 	%rd92, %rd6, %rd91;
	ld.global.f32 	%f3208, [%rd92];
	add.s32 	%r72, %r14, 8769;
	mul.wide.u32 	%rd93, %r72, 4;
	add.s64 	%rd94, %rd6, %rd93;
	ld.global.f32 	%f3209, [%rd94];
	st.shared.v4.f32 	[%r22+256], {%f3206, %f3207, %f3208, %f3209};
	add.s32 	%r73, %r14, 130;
	mul.wide.u32 	%rd95, %r73, 4;
	add.s64 	%rd96, %rd6, %rd95;
	ld.global.f32 	%f3210, [%rd96];
	add.s32 	%r74, %r14, 3010;
	mul.wide.u32 	%rd97, %r74, 4;
	add.s64 	%rd98, %rd6, %rd97;
	ld.global.f32 	%f3211, [%rd98];
	add.s32 	%r75, %r14, 5890;
	mul.wide.u32 	%rd99, %r75, 4;
	add.s64 	%rd100, %rd6, %rd99;
	ld.global.f32 	%f3212, [%rd100];
	add.s32 	%r76, %r14, 8770;
	mul.wide.u32 	%rd101, %r76, 4;
	add.s64 	%rd102, %rd6, %rd101;
	ld.global.f32 	%f3213, [%rd102];
	st.shared.v4.f32 	[%r22+512], {%f3210, %f3211, %f3212, %f3213};
	add.s32 	%r77, %r14, 131;
	mul.wide.u32 	%rd103, %r77, 4;
	add.s64 	%rd104, %rd6, %rd103;
	ld.global.f32 	%f3214, [%rd104];
	add.s32 	%r78, %r14, 3011;
	mul.wide.u32 	%rd105, %r78, 4;
	add.s64 	%rd106, %rd6, %rd105;
	ld.global.f32 	%f3215, [%rd106];
	add.s32 	%r79, %r14, 5891;
	mul.wide.u32 	%rd107, %r79, 4;
	add.s64 	%rd108, %rd6, %rd107;
	ld.global.f32 	%f3216, [%rd108];
	add.s32 	%r80, %r14, 8771;
	mul.wide.u32 	%rd109, %r80, 4;
	add.s64 	%rd110, %rd6, %rd109;
	ld.global.f32 	%f3217, [%rd110];
	st.shared.v4.f32 	[%r22+768], {%f3214, %f3215, %f3216, %f3217};
	ld.global.v4.f32 	{%f3218, %f3219, %f3220, %f3221}, [%rd46+1966080];
	st.shared.v4.f32 	[%r44], {%f3218, %f3219, %f3220, %f3221};
	ld.global.v4.f32 	{%f3222, %f3223, %f3224, %f3225}, [%rd46+1981440];
	st.shared.v4.f32 	[%r44+256], {%f3222, %f3223, %f3224, %f3225};
	ld.global.v4.f32 	{%f3226, %f3227, %f3228, %f3229}, [%rd46+1996800];
	st.shared.v4.f32 	[%r44+512], {%f3226, %f3227, %f3228, %f3229};
	ld.global.v4.f32 	{%f3230, %f3231, %f3232, %f3233}, [%rd46+2012160];
	st.shared.v4.f32 	[%r44+768], {%f3230, %f3231, %f3232, %f3233};
	bar.sync 	0;
	ld.shared.v4.f32 	{%f3234, %f3235, %f3236, %f3237}, [%r46];
	ld.shared.v4.f32 	{%f3238, %f3239, %f3240, %f3241}, [%r48];
	fma.rn.f32 	%f3242, %f3234, %f3238, %f1618;
	fma.rn.f32 	%f3243, %f3235, %f3238, %f1619;
	fma.rn.f32 	%f3244, %f3236, %f3238, %f1620;
	fma.rn.f32 	%f3245, %f3237, %f3238, %f1621;
	fma.rn.f32 	%f3246, %f3234, %f3239, %f1622;
	fma.rn.f32 	%f3247, %f3235, %f3239, %f1623;
	fma.rn.f32 	%f3248, %f3236, %f3239, %f1624;
	fma.rn.f32 	%f3249, %f3237, %f3239, %f1625;
	fma.rn.f32 	%f3250, %f3234, %f3240, %f1626;
	fma.rn.f32 	%f3251, %f3235, %f3240, %f1627;
	fma.rn.f32 	%f3252, %f3236, %f3240, %f1628;
	fma.rn.f32 	%f3253, %f3237, %f3240, %f1629;
	fma.rn.f32 	%f3254, %f3234, %f3241, %f1630;
	fma.rn.f32 	%f3255, %f3235, %f3241, %f1631;
	fma.rn.f32 	%f3256, %f3236, %f3241, %f1632;
	fma.rn.f32 	%f3257, %f3237, %f3241, %f1633;
	ld.shared.v4.f32 	{%f3258, %f3259, %f3260, %f3261}, [%r46+256];
	ld.shared.v4.f32 	{%f3262, %f3263, %f3264, %f3265}, [%r48+256];
	fma.rn.f32 	%f3266, %f3258, %f3262, %f3242;
	fma.rn.f32 	%f3267, %f3259, %f3262, %f3243;
	fma.rn.f32 	%f3268, %f3260, %f3262, %f3244;
	fma.rn.f32 	%f3269, %f3261, %f3262, %f3245;
	fma.rn.f32 	%f3270, %f3258, %f3263, %f3246;
	fma.rn.f32 	%f3271, %f3259, %f3263, %f3247;
	fma.rn.f32 	%f3272, %f3260, %f3263, %f3248;
	fma.rn.f32 	%f3273, %f3261, %f3263, %f3249;
	fma.rn.f32 	%f3274, %f3258, %f3264, %f3250;
	fma.rn.f32 	%f3275, %f3259, %f3264, %f3251;
	fma.rn.f32 	%f3276, %f3260, %f3264, %f3252;
	fma.rn.f32 	%f3277, %f3261, %f3264, %f3253;
	fma.rn.f32 	%f3278, %f3258, %f3265, %f3254;
	fma.rn.f32 	%f3279, %f3259, %f3265, %f3255;
	fma.rn.f32 	%f3280, %f3260, %f3265, %f3256;
	fma.rn.f32 	%f3281, %f3261, %f3265, %f3257;
	ld.shared.v4.f32 	{%f3282, %f3283, %f3284, %f3285}, [%r46+512];
	ld.shared.v4.f32 	{%f3286, %f3287, %f3288, %f3289}, [%r48+512];
	fma.rn.f32 	%f3290, %f3282, %f3286, %f3266;
	fma.rn.f32 	%f3291, %f3283, %f3286, %f3267;
	fma.rn.f32 	%f3292, %f3284, %f3286, %f3268;
	fma.rn.f32 	%f3293, %f3285, %f3286, %f3269;
	fma.rn.f32 	%f3294, %f3282, %f3287, %f3270;
	fma.rn.f32 	%f3295, %f3283, %f3287, %f3271;
	fma.rn.f32 	%f3296, %f3284, %f3287, %f3272;
	fma.rn.f32 	%f3297, %f3285, %f3287, %f3273;
	fma.rn.f32 	%f3298, %f3282, %f3288, %f3274;
	fma.rn.f32 	%f3299, %f3283, %f3288, %f3275;
	fma.rn.f32 	%f3300, %f3284, %f3288, %f3276;
	fma.rn.f32 	%f3301, %f3285, %f3288, %f3277;
	fma.rn.f32 	%f3302, %f3282, %f3289, %f3278;
	fma.rn.f32 	%f3303, %f3283, %f3289, %f3279;
	fma.rn.f32 	%f3304, %f3284, %f3289, %f3280;
	fma.rn.f32 	%f3305, %f3285, %f3289, %f3281;
	ld.shared.v4.f32 	{%f3306, %f3307, %f3308, %f3309}, [%r46+768];
	ld.shared.v4.f32 	{%f3310, %f3311, %f3312, %f3313}, [%r48+768];
	fma.rn.f32 	%f3314, %f3306, %f3310, %f3290;
	fma.rn.f32 	%f3315, %f3307, %f3310, %f3291;
	fma.rn.f32 	%f3316, %f3308, %f3310, %f3292;
	fma.rn.f32 	%f3317, %f3309, %f3310, %f3293;
	fma.rn.f32 	%f3318, %f3306, %f3311, %f3294;
	fma.rn.f32 	%f3319, %f3307, %f3311, %f3295;
	fma.rn.f32 	%f3320, %f3308, %f3311, %f3296;
	fma.rn.f32 	%f3321, %f3309, %f3311, %f3297;
	fma.rn.f32 	%f3322, %f3306, %f3312, %f3298;
	fma.rn.f32 	%f3323, %f3307, %f3312, %f3299;
	fma.rn.f32 	%f3324, %f3308, %f3312, %f3300;
	fma.rn.f32 	%f3325, %f3309, %f3312, %f3301;
	fma.rn.f32 	%f3326, %f3306, %f3313, %f3302;
	fma.rn.f32 	%f3327, %f3307, %f3313, %f3303;
	fma.rn.f32 	%f3328, %f3308, %f3313, %f3304;
	fma.rn.f32 	%f3329, %f3309, %f3313, %f3305;
	ld.shared.v4.f32 	{%f3330, %f3331, %f3332, %f3333}, [%r46+1024];
	ld.shared.v4.f32 	{%f3334, %f3335, %f3336, %f3337}, [%r48+1024];
	fma.rn.f32 	%f3338, %f3330, %f3334, %f3314;
	fma.rn.f32 	%f3339, %f3331, %f3334, %f3315;
	fma.rn.f32 	%f3340, %f3332, %f3334, %f3316;
	fma.rn.f32 	%f3341, %f3333, %f3334, %f3317;
	fma.rn.f32 	%f3342, %f3330, %f3335, %f3318;
	fma.rn.f32 	%f3343, %f3331, %f3335, %f3319;
	fma.rn.f32 	%f3344, %f3332, %f3335, %f3320;
	fma.rn.f32 	%f3345, %f3333, %f3335, %f3321;
	fma.rn.f32 	%f3346, %f3330, %f3336, %f3322;
	fma.rn.f32 	%f3347, %f3331, %f3336, %f3323;
	fma.rn.f32 	%f3348, %f3332, %f3336, %f3324;
	fma.rn.f32 	%f3349, %f3333, %f3336, %f3325;
	fma.rn.f32 	%f3350, %f3330, %f3337, %f3326;
	fma.rn.f32 	%f3351, %f3331, %f3337, %f3327;
	fma.rn.f32 	%f3352, %f3332, %f3337, %f3328;
	fma.rn.f32 	%f3353, %f3333, %f3337, %f3329;
	ld.shared.v4.f32 	{%f3354, %f3355, %f3356, %f3357}, [%r46+1280];
	ld.shared.v4.f32 	{%f3358, %f3359, %f3360, %f3361}, [%r48+1280];
	fma.rn.f32 	%f3362, %f3354, %f3358, %f3338;
	fma.rn.f32 	%f3363, %f3355, %f3358, %f3339;
	fma.rn.f32 	%f3364, %f3356, %f3358, %f3340;
	fma.rn.f32 	%f3365, %f3357, %f3358, %f3341;
	fma.rn.f32 	%f3366, %f3354, %f3359, %f3342;
	fma.rn.f32 	%f3367, %f3355, %f3359, %f3343;
	fma.rn.f32 	%f3368, %f3356, %f3359, %f3344;
	fma.rn.f32 	%f3369, %f3357, %f3359, %f3345;
	fma.rn.f32 	%f3370, %f3354, %f3360, %f3346;
	fma.rn.f32 	%f3371, %f3355, %f3360, %f3347;
	fma.rn.f32 	%f3372, %f3356, %f3360, %f3348;
	fma.rn.f32 	%f3373, %f3357, %f3360, %f3349;
	fma.rn.f32 	%f3374, %f3354, %f3361, %f3350;
	fma.rn.f32 	%f3375, %f3355, %f3361, %f3351;
	fma.rn.f32 	%f3376, %f3356, %f3361, %f3352;
	fma.rn.f32 	%f3377, %f3357, %f3361, %f3353;
	ld.shared.v4.f32 	{%f3378, %f3379, %f3380, %f3381}, [%r46+1536];
	ld.shared.v4.f32 	{%f3382, %f3383, %f3384, %f3385}, [%r48+1536];
	fma.rn.f32 	%f3386, %f3378, %f3382, %f3362;
	fma.rn.f32 	%f3387, %f3379, %f3382, %f3363;
	fma.rn.f32 	%f3388, %f3380, %f3382, %f3364;
	fma.rn.f32 	%f3389, %f3381, %f3382, %f3365;
	fma.rn.f32 	%f3390, %f3378, %f3383, %f3366;
	fma.rn.f32 	%f3391, %f3379, %f3383, %f3367;
	fma.rn.f32 	%f3392, %f3380, %f3383, %f3368;
	fma.rn.f32 	%f3393, %f3381, %f3383, %f3369;
	fma.rn.f32 	%f3394, %f3378, %f3384, %f3370;
	fma.rn.f32 	%f3395, %f3379, %f3384, %f3371;
	fma.rn.f32 	%f3396, %f3380, %f3384, %f3372;
	fma.rn.f32 	%f3397, %f3381, %f3384, %f3373;
	fma.rn.f32 	%f3398, %f3378, %f3385, %f3374;
	fma.rn.f32 	%f3399, %f3379, %f3385, %f3375;
	fma.rn.f32 	%f3400, %f3380, %f3385, %f3376;
	fma.rn.f32 	%f3401, %f3381, %f3385, %f3377;
	ld.shared.v4.f32 	{%f3402, %f3403, %f3404, %f3405}, [%r46+1792];
	ld.shared.v4.f32 	{%f3406, %f3407, %f3408, %f3409}, [%r48+1792];
	fma.rn.f32 	%f3410, %f3402, %f3406, %f3386;
	fma.rn.f32 	%f3411, %f3403, %f3406, %f3387;
	fma.rn.f32 	%f3412, %f3404, %f3406, %f3388;
	fma.rn.f32 	%f3413, %f3405, %f3406, %f3389;
	fma.rn.f32 	%f3414, %f3402, %f3407, %f3390;
	fma.rn.f32 	%f3415, %f3403, %f3407, %f3391;
	fma.rn.f32 	%f3416, %f3404, %f3407, %f3392;
	fma.rn.f32 	%f3417, %f3405, %f3407, %f3393;
	fma.rn.f32 	%f3418, %f3402, %f3408, %f3394;
	fma.rn.f32 	%f3419, %f3403, %f3408, %f3395;
	fma.rn.f32 	%f3420, %f3404, %f3408, %f3396;
	fma.rn.f32 	%f3421, %f3405, %f3408, %f3397;
	fma.rn.f32 	%f3422, %f3402, %f3409, %f3398;
	fma.rn.f32 	%f3423, %f3403, %f3409, %f3399;
	fma.rn.f32 	%f3424, %f3404, %f3409, %f3400;
	fma.rn.f32 	%f3425, %f3405, %f3409, %f3401;
	ld.shared.v4.f32 	{%f3426, %f3427, %f3428, %f3429}, [%r46+2048];
	ld.shared.v4.f32 	{%f3430, %f3431, %f3432, %f3433}, [%r48+2048];
	fma.rn.f32 	%f3434, %f3426, %f3430, %f3410;
	fma.rn.f32 	%f3435, %f3427, %f3430, %f3411;
	fma.rn.f32 	%f3436, %f3428, %f3430, %f3412;
	fma.rn.f32 	%f3437, %f3429, %f3430, %f3413;
	fma.rn.f32 	%f3438, %f3426, %f3431, %f3414;
	fma.rn.f32 	%f3439, %f3427, %f3431, %f3415;
	fma.rn.f32 	%f3440, %f3428, %f3431, %f3416;
	fma.rn.f32 	%f3441, %f3429, %f3431, %f3417;
	fma.rn.f32 	%f3442, %f3426, %f3432, %f3418;
	fma.rn.f32 	%f3443, %f3427, %f3432, %f3419;
	fma.rn.f32 	%f3444, %f3428, %f3432, %f3420;
	fma.rn.f32 	%f3445, %f3429, %f3432, %f3421;
	fma.rn.f32 	%f3446, %f3426, %f3433, %f3422;
	fma.rn.f32 	%f3447, %f3427, %f3433, %f3423;
	fma.rn.f32 	%f3448, %f3428, %f3433, %f3424;
	fma.rn.f32 	%f3449, %f3429, %f3433, %f3425;
	ld.shared.v4.f32 	{%f3450, %f3451, %f3452, %f3453}, [%r46+2304];
	ld.shared.v4.f32 	{%f3454, %f3455, %f3456, %f3457}, [%r48+2304];
	fma.rn.f32 	%f3458, %f3450, %f3454, %f3434;
	fma.rn.f32 	%f3459, %f3451, %f3454, %f3435;
	fma.rn.f32 	%f3460, %f3452, %f3454, %f3436;
	fma.rn.f32 	%f3461, %f3453, %f3454, %f3437;
	fma.rn.f32 	%f3462, %f3450, %f3455, %f3438;
	fma.rn.f32 	%f3463, %f3451, %f3455, %f3439;
	fma.rn.f32 	%f3464, %f3452, %f3455, %f3440;
	fma.rn.f32 	%f3465, %f3453, %f3455, %f3441;
	fma.rn.f32 	%f3466, %f3450, %f3456, %f3442;
	fma.rn.f32 	%f3467, %f3451, %f3456, %f3443;
	fma.rn.f32 	%f3468, %f3452, %f3456, %f3444;
	fma.rn.f32 	%f3469, %f3453, %f3456, %f3445;
	fma.rn.f32 	%f3470, %f3450, %f3457, %f3446;
	fma.rn.f32 	%f3471, %f3451, %f3457, %f3447;
	fma.rn.f32 	%f3472, %f3452, %f3457, %f3448;
	fma.rn.f32 	%f3473, %f3453, %f3457, %f3449;
	ld.shared.v4.f32 	{%f3474, %f3475, %f3476, %f3477}, [%r46+2560];
	ld.shared.v4.f32 	{%f3478, %f3479, %f3480, %f3481}, [%r48+2560];
	fma.rn.f32 	%f3482, %f3474, %f3478, %f3458;
	fma.rn.f32 	%f3483, %f3475, %f3478, %f3459;
	fma.rn.f32 	%f3484, %f3476, %f3478, %f3460;
	fma.rn.f32 	%f3485, %f3477, %f3478, %f3461;
	fma.rn.f32 	%f3486, %f3474, %f3479, %f3462;
	fma.rn.f32 	%f3487, %f3475, %f3479, %f3463;
	fma.rn.f32 	%f3488, %f3476, %f3479, %f3464;
	fma.rn.f32 	%f3489, %f3477, %f3479, %f3465;
	fma.rn.f32 	%f3490, %f3474, %f3480, %f3466;
	fma.rn.f32 	%f3491, %f3475, %f3480, %f3467;
	fma.rn.f32 	%f3492, %f3476, %f3480, %f3468;
	fma.rn.f32 	%f3493, %f3477, %f3480, %f3469;
	fma.rn.f32 	%f3494, %f3474, %f3481, %f3470;
	fma.rn.f32 	%f3495, %f3475, %f3481, %f3471;
	fma.rn.f32 	%f3496, %f3476, %f3481, %f3472;
	fma.rn.f32 	%f3497, %f3477, %f3481, %f3473;
	ld.shared.v4.f32 	{%f3498, %f3499, %f3500, %f3501}, [%r46+2816];
	ld.shared.v4.f32 	{%f3502, %f3503, %f3504, %f3505}, [%r48+2816];
	fma.rn.f32 	%f3506, %f3498, %f3502, %f3482;
	fma.rn.f32 	%f3507, %f3499, %f3502, %f3483;
	fma.rn.f32 	%f3508, %f3500, %f3502, %f3484;
	fma.rn.f32 	%f3509, %f3501, %f3502, %f3485;
	fma.rn.f32 	%f3510, %f3498, %f3503, %f3486;
	fma.rn.f32 	%f3511, %f3499, %f3503, %f3487;
	fma.rn.f32 	%f3512, %f3500, %f3503, %f3488;
	fma.rn.f32 	%f3513, %f3501, %f3503, %f3489;
	fma.rn.f32 	%f3514, %f3498, %f3504, %f3490;
	fma.rn.f32 	%f3515, %f3499, %f3504, %f3491;
	fma.rn.f32 	%f3516, %f3500, %f3504, %f3492;
	fma.rn.f32 	%f3517, %f3501, %f3504, %f3493;
	fma.rn.f32 	%f3518, %f3498, %f3505, %f3494;
	fma.rn.f32 	%f3519, %f3499, %f3505, %f3495;
	fma.rn.f32 	%f3520, %f3500, %f3505, %f3496;
	fma.rn.f32 	%f3521, %f3501, %f3505, %f3497;
	ld.shared.v4.f32 	{%f3522, %f3523, %f3524, %f3525}, [%r46+3072];
	ld.shared.v4.f32 	{%f3526, %f3527, %f3528, %f3529}, [%r48+3072];
	fma.rn.f32 	%f3530, %f3522, %f3526, %f3506;
	fma.rn.f32 	%f3531, %f3523, %f3526, %f3507;
	fma.rn.f32 	%f3532, %f3524, %f3526, %f3508;
	fma.rn.f32 	%f3533, %f3525, %f3526, %f3509;
	fma.rn.f32 	%f3534, %f3522, %f3527, %f3510;
	fma.rn.f32 	%f3535, %f3523, %f3527, %f3511;
	fma.rn.f32 	%f3536, %f3524, %f3527, %f3512;
	fma.rn.f32 	%f3537, %f3525, %f3527, %f3513;
	fma.rn.f32 	%f3538, %f3522, %f3528, %f3514;
	fma.rn.f32 	%f3539, %f3523, %f3528, %f3515;
	fma.rn.f32 	%f3540, %f3524, %f3528, %f3516;
	fma.rn.f32 	%f3541, %f3525, %f3528, %f3517;
	fma.rn.f32 	%f3542, %f3522, %f3529, %f3518;
	fma.rn.f32 	%f3543, %f3523, %f3529, %f3519;
	fma.rn.f32 	%f3544, %f3524, %f3529, %f3520;
	fma.rn.f32 	%f3545, %f3525, %f3529, %f3521;
	ld.shared.v4.f32 	{%f3546, %f3547, %f3548, %f3549}, [%r46+3328];
	ld.shared.v4.f32 	{%f3550, %f3551, %f3552, %f3553}, [%r48+3328];
	fma.rn.f32 	%f3554, %f3546, %f3550, %f3530;
	fma.rn.f32 	%f3555, %f3547, %f3550, %f3531;
	fma.rn.f32 	%f3556, %f3548, %f3550, %f3532;
	fma.rn.f32 	%f3557, %f3549, %f3550, %f3533;
	fma.rn.f32 	%f3558, %f3546, %f3551, %f3534;
	fma.rn.f32 	%f3559, %f3547, %f3551, %f3535;
	fma.rn.f32 	%f3560, %f3548, %f3551, %f3536;
	fma.rn.f32 	%f3561, %f3549, %f3551, %f3537;
	fma.rn.f32 	%f3562, %f3546, %f3552, %f3538;
	fma.rn.f32 	%f3563, %f3547, %f3552, %f3539;
	fma.rn.f32 	%f3564, %f3548, %f3552, %f3540;
	fma.rn.f32 	%f3565, %f3549, %f3552, %f3541;
	fma.rn.f32 	%f3566, %f3546, %f3553, %f3542;
	fma.rn.f32 	%f3567, %f3547, %f3553, %f3543;
	fma.rn.f32 	%f3568, %f3548, %f3553, %f3544;
	fma.rn.f32 	%f3569, %f3549, %f3553, %f3545;
	ld.shared.v4.f32 	{%f3570, %f3571, %f3572, %f3573}, [%r46+3584];
	ld.shared.v4.f32 	{%f3574, %f3575, %f3576, %f3577}, [%r48+3584];
	fma.rn.f32 	%f3578, %f3570, %f3574, %f3554;
	fma.rn.f32 	%f3579, %f3571, %f3574, %f3555;
	fma.rn.f32 	%f3580, %f3572, %f3574, %f3556;
	fma.rn.f32 	%f3581, %f3573, %f3574, %f3557;
	fma.rn.f32 	%f3582, %f3570, %f3575, %f3558;
	fma.rn.f32 	%f3583, %f3571, %f3575, %f3559;
	fma.rn.f32 	%f3584, %f3572, %f3575, %f3560;
	fma.rn.f32 	%f3585, %f3573, %f3575, %f3561;
	fma.rn.f32 	%f3586, %f3570, %f3576, %f3562;
	fma.rn.f32 	%f3587, %f3571, %f3576, %f3563;
	fma.rn.f32 	%f3588, %f3572, %f3576, %f3564;
	fma.rn.f32 	%f3589, %f3573, %f3576, %f3565;
	fma.rn.f32 	%f3590, %f3570, %f3577, %f3566;
	fma.rn.f32 	%f3591, %f3571, %f3577, %f3567;
	fma.rn.f32 	%f3592, %f3572, %f3577, %f3568;
	fma.rn.f32 	%f3593, %f3573, %f3577, %f3569;
	ld.shared.v4.f32 	{%f3594, %f3595, %f3596, %f3597}, [%r46+3840];
	ld.shared.v4.f32 	{%f3598, %f3599, %f3600, %f3601}, [%r48+3840];
	fma.rn.f32 	%f3602, %f3594, %f3598, %f3578;
	fma.rn.f32 	%f3603, %f3595, %f3598, %f3579;
	fma.rn.f32 	%f3604, %f3596, %f3598, %f3580;
	fma.rn.f32 	%f3605, %f3597, %f3598, %f3581;
	fma.rn.f32 	%f3606, %f3594, %f3599, %f3582;
	fma.rn.f32 	%f3607, %f3595, %f3599, %f3583;
	fma.rn.f32 	%f3608, %f3596, %f3599, %f3584;
	fma.rn.f32 	%f3609, %f3597, %f3599, %f3585;
	fma.rn.f32 	%f3610, %f3594, %f3600, %f3586;
	fma.rn.f32 	%f3611, %f3595, %f3600, %f3587;
	fma.rn.f32 	%f3612, %f3596, %f3600, %f3588;
	fma.rn.f32 	%f3613, %f3597, %f3600, %f3589;
	fma.rn.f32 	%f3614, %f3594, %f3601, %f3590;
	fma.rn.f32 	%f3615, %f3595, %f3601, %f3591;
	fma.rn.f32 	%f3616, %f3596, %f3601, %f3592;
	fma.rn.f32 	%f3617, %f3597, %f3601, %f3593;
	ld.shared.v4.f32 	{%f3618, %f3619, %f3620, %f3621}, [%r46+4096];
	ld.shared.v4.f32 	{%f3622, %f3623, %f3624, %f3625}, [%r48+4096];
	fma.rn.f32 	%f3626, %f3618, %f3622, %f3602;
	fma.rn.f32 	%f3627, %f3619, %f3622, %f3603;
	fma.rn.f32 	%f3628, %f3620, %f3622, %f3604;
	fma.rn.f32 	%f3629, %f3621, %f3622, %f3605;
	fma.rn.f32 	%f3630, %f3618, %f3623, %f3606;
	fma.rn.f32 	%f3631, %f3619, %f3623, %f3607;
	fma.rn.f32 	%f3632, %f3620, %f3623, %f3608;
	fma.rn.f32 	%f3633, %f3621, %f3623, %f3609;
	fma.rn.f32 	%f3634, %f3618, %f3624, %f3610;
	fma.rn.f32 	%f3635, %f3619, %f3624, %f3611;
	fma.rn.f32 	%f3636, %f3620, %f3624, %f3612;
	fma.rn.f32 	%f3637, %f3621, %f3624, %f3613;
	fma.rn.f32 	%f3638, %f3618, %f3625, %f3614;
	fma.rn.f32 	%f3639, %f3619, %f3625, %f3615;
	fma.rn.f32 	%f3640, %f3620, %f3625, %f3616;
	fma.rn.f32 	%f3641, %f3621, %f3625, %f3617;
	ld.shared.v4.f32 	{%f3642, %f3643, %f3644, %f3645}, [%r46+4352];
	ld.shared.v4.f32 	{%f3646, %f3647, %f3648, %f3649}, [%r48+4352];
	fma.rn.f32 	%f3650, %f3642, %f3646, %f3626;
	fma.rn.f32 	%f3651, %f3643, %f3646, %f3627;
	fma.rn.f32 	%f3652, %f3644, %f3646, %f3628;
	fma.rn.f32 	%f3653, %f3645, %f3646, %f3629;
	fma.rn.f32 	%f3654, %f3642, %f3647, %f3630;
	fma.rn.f32 	%f3655, %f3643, %f3647, %f3631;
	fma.rn.f32 	%f3656, %f3644, %f3647, %f3632;
	fma.rn.f32 	%f3657, %f3645, %f3647, %f3633;
	fma.rn.f32 	%f3658, %f3642, %f3648, %f3634;
	fma.rn.f32 	%f3659, %f3643, %f3648, %f3635;
	fma.rn.f32 	%f3660, %f3644, %f3648, %f3636;
	fma.rn.f32 	%f3661, %f3645, %f3648, %f3637;
	fma.rn.f32 	%f3662, %f3642, %f3649, %f3638;
	fma.rn.f32 	%f3663, %f3643, %f3649, %f3639;
	fma.rn.f32 	%f3664, %f3644, %f3649, %f3640;
	fma.rn.f32 	%f3665, %f3645, %f3649, %f3641;
	ld.shared.v4.f32 	{%f3666, %f3667, %f3668, %f3669}, [%r46+4608];
	ld.shared.v4.f32 	{%f3670, %f3671, %f3672, %f3673}, [%r48+4608];
	fma.rn.f32 	%f3674, %f3666, %f3670, %f3650;
	fma.rn.f32 	%f3675, %f3667, %f3670, %f3651;
	fma.rn.f32 	%f3676, %f3668, %f3670, %f3652;
	fma.rn.f32 	%f3677, %f3669, %f3670, %f3653;
	fma.rn.f32 	%f3678, %f3666, %f3671, %f3654;
	fma.rn.f32 	%f3679, %f3667, %f3671, %f3655;
	fma.rn.f32 	%f3680, %f3668, %f3671, %f3656;
	fma.rn.f32 	%f3681, %f3669, %f3671, %f3657;
	fma.rn.f32 	%f3682, %f3666, %f3672, %f3658;
	fma.rn.f32 	%f3683, %f3667, %f3672, %f3659;
	fma.rn.f32 	%f3684, %f3668, %f3672, %f3660;
	fma.rn.f32 	%f3685, %f3669, %f3672, %f3661;
	fma.rn.f32 	%f3686, %f3666, %f3673, %f3662;
	fma.rn.f32 	%f3687, %f3667, %f3673, %f3663;
	fma.rn.f32 	%f3688, %f3668, %f3673, %f3664;
	fma.rn.f32 	%f3689, %f3669, %f3673, %f3665;
	ld.shared.v4.f32 	{%f3690, %f3691, %f3692, %f3693}, [%r46+4864];
	ld.shared.v4.f32 	{%f3694, %f3695, %f3696, %f3697}, [%r48+4864];
	fma.rn.f32 	%f3698, %f3690, %f3694, %f3674;
	fma.rn.f32 	%f3699, %f3691, %f3694, %f3675;
	fma.rn.f32 	%f3700, %f3692, %f3694, %f3676;
	fma.rn.f32 	%f3701, %f3693, %f3694, %f3677;
	fma.rn.f32 	%f3702, %f3690, %f3695, %f3678;
	fma.rn.f32 	%f3703, %f3691, %f3695, %f3679;
	fma.rn.f32 	%f3704, %f3692, %f3695, %f3680;
	fma.rn.f32 	%f3705, %f3693, %f3695, %f3681;
	fma.rn.f32 	%f3706, %f3690, %f3696, %f3682;
	fma.rn.f32 	%f3707, %f3691, %f3696, %f3683;
	fma.rn.f32 	%f3708, %f3692, %f3696, %f3684;
	fma.rn.f32 	%f3709, %f3693, %f3696, %f3685;
	fma.rn.f32 	%f3710, %f3690, %f3697, %f3686;
	fma.rn.f32 	%f3711, %f3691, %f3697, %f3687;
	fma.rn.f32 	%f3712, %f3692, %f3697, %f3688;
	fma.rn.f32 	%f3713, %f3693, %f3697, %f3689;
	ld.shared.v4.f32 	{%f3714, %f3715, %f3716, %f3717}, [%r46+5120];
	ld.shared.v4.f32 	{%f3718, %f3719, %f3720, %f3721}, [%r48+5120];
	fma.rn.f32 	%f3722, %f3714, %f3718, %f3698;
	fma.rn.f32 	%f3723, %f3715, %f3718, %f3699;
	fma.rn.f32 	%f3724, %f3716, %f3718, %f3700;
	fma.rn.f32 	%f3725, %f3717, %f3718, %f3701;
	fma.rn.f32 	%f3726, %f3714, %f3719, %f3702;
	fma.rn.f32 	%f3727, %f3715, %f3719, %f3703;
	fma.rn.f32 	%f3728, %f3716, %f3719, %f3704;
	fma.rn.f32 	%f3729, %f3717, %f3719, %f3705;
	fma.rn.f32 	%f3730, %f3714, %f3720, %f3706;
	fma.rn.f32 	%f3731, %f3715, %f3720, %f3707;
	fma.rn.f32 	%f3732, %f3716, %f3720, %f3708;
	fma.rn.f32 	%f3733, %f3717, %f3720, %f3709;
	fma.rn.f32 	%f3734, %f3714, %f3721, %f3710;
	fma.rn.f32 	%f3735, %f3715, %f3721, %f3711;
	fma.rn.f32 	%f3736, %f3716, %f3721, %f3712;
	fma.rn.f32 	%f3737, %f3717, %f3721, %f3713;
	ld.shared.v4.f32 	{%f3738, %f3739, %f3740, %f3741}, [%r46+5376];
	ld.shared.v4.f32 	{%f3742, %f3743, %f3744, %f3745}, [%r48+5376];
	fma.rn.f32 	%f3746, %f3738, %f3742, %f3722;
	fma.rn.f32 	%f3747, %f3739, %f3742, %f3723;
	fma.rn.f32 	%f3748, %f3740, %f3742, %f3724;
	fma.rn.f32 	%f3749, %f3741, %f3742, %f3725;
	fma.rn.f32 	%f3750, %f3738, %f3743, %f3726;
	fma.rn.f32 	%f3751, %f3739, %f3743, %f3727;
	fma.rn.f32 	%f3752, %f3740, %f3743, %f3728;
	fma.rn.f32 	%f3753, %f3741, %f3743, %f3729;
	fma.rn.f32 	%f3754, %f3738, %f3744, %f3730;
	fma.rn.f32 	%f3755, %f3739, %f3744, %f3731;
	fma.rn.f32 	%f3756, %f3740, %f3744, %f3732;
	fma.rn.f32 	%f3757, %f3741, %f3744, %f3733;
	fma.rn.f32 	%f3758, %f3738, %f3745, %f3734;
	fma.rn.f32 	%f3759, %f3739, %f3745, %f3735;
	fma.rn.f32 	%f3760, %f3740, %f3745, %f3736;
	fma.rn.f32 	%f3761, %f3741, %f3745, %f3737;
	ld.shared.v4.f32 	{%f3762, %f3763, %f3764, %f3765}, [%r46+5632];
	ld.shared.v4.f32 	{%f3766, %f3767, %f3768, %f3769}, [%r48+5632];
	fma.rn.f32 	%f3770, %f3762, %f3766, %f3746;
	fma.rn.f32 	%f3771, %f3763, %f3766, %f3747;
	fma.rn.f32 	%f3772, %f3764, %f3766, %f3748;
	fma.rn.f32 	%f3773, %f3765, %f3766, %f3749;
	fma.rn.f32 	%f3774, %f3762, %f3767, %f3750;
	fma.rn.f32 	%f3775, %f3763, %f3767, %f3751;
	fma.rn.f32 	%f3776, %f3764, %f3767, %f3752;
	fma.rn.f32 	%f3777, %f3765, %f3767, %f3753;
	fma.rn.f32 	%f3778, %f3762, %f3768, %f3754;
	fma.rn.f32 	%f3779, %f3763, %f3768, %f3755;
	fma.rn.f32 	%f3780, %f3764, %f3768, %f3756;
	fma.rn.f32 	%f3781, %f3765, %f3768, %f3757;
	fma.rn.f32 	%f3782, %f3762, %f3769, %f3758;
	fma.rn.f32 	%f3783, %f3763, %f3769, %f3759;
	fma.rn.f32 	%f3784, %f3764, %f3769, %f3760;
	fma.rn.f32 	%f3785, %f3765, %f3769, %f3761;
	ld.shared.v4.f32 	{%f3786, %f3787, %f3788, %f3789}, [%r46+5888];
	ld.shared.v4.f32 	{%f3790, %f3791, %f3792, %f3793}, [%r48+5888];
	fma.rn.f32 	%f3794, %f3786, %f3790, %f3770;
	fma.rn.f32 	%f3795, %f3787, %f3790, %f3771;
	fma.rn.f32 	%f3796, %f3788, %f3790, %f3772;
	fma.rn.f32 	%f3797, %f3789, %f3790, %f3773;
	fma.rn.f32 	%f3798, %f3786, %f3791, %f3774;
	fma.rn.f32 	%f3799, %f3787, %f3791, %f3775;
	fma.rn.f32 	%f3800, %f3788, %f3791, %f3776;
	fma.rn.f32 	%f3801, %f3789, %f3791, %f3777;
	fma.rn.f32 	%f3802, %f3786, %f3792, %f3778;
	fma.rn.f32 	%f3803, %f3787, %f3792, %f3779;
	fma.rn.f32 	%f3804, %f3788, %f3792, %f3780;
	fma.rn.f32 	%f3805, %f3789, %f3792, %f3781;
	fma.rn.f32 	%f3806, %f3786, %f3793, %f3782;
	fma.rn.f32 	%f3807, %f3787, %f3793, %f3783;
	fma.rn.f32 	%f3808, %f3788, %f3793, %f3784;
	fma.rn.f32 	%f3809, %f3789, %f3793, %f3785;
	ld.shared.v4.f32 	{%f3810, %f3811, %f3812, %f3813}, [%r46+6144];
	ld.shared.v4.f32 	{%f3814, %f3815, %f3816, %f3817}, [%r48+6144];
	fma.rn.f32 	%f3818, %f3810, %f3814, %f3794;
	fma.rn.f32 	%f3819, %f3811, %f3814, %f3795;
	fma.rn.f32 	%f3820, %f3812, %f3814, %f3796;
	fma.rn.f32 	%f3821, %f3813, %f3814, %f3797;
	fma.rn.f32 	%f3822, %f3810, %f3815, %f3798;
	fma.rn.f32 	%f3823, %f3811, %f3815, %f3799;
	fma.rn.f32 	%f3824, %f3812, %f3815, %f3800;
	fma.rn.f32 	%f3825, %f3813, %f3815, %f3801;
	fma.rn.f32 	%f3826, %f3810, %f3816, %f3802;
	fma.rn.f32 	%f3827, %f3811, %f3816, %f3803;
	fma.rn.f32 	%f3828, %f3812, %f3816, %f3804;
	fma.rn.f32 	%f3829, %f3813, %f3816, %f3805;
	fma.rn.f32 	%f3830, %f3810, %f3817, %f3806;
	fma.rn.f32 	%f3831, %f3811, %f3817, %f3807;
	fma.rn.f32 	%f3832, %f3812, %f3817, %f3808;
	fma.rn.f32 	%f3833, %f3813, %f3817, %f3809;
	ld.shared.v4.f32 	{%f3834, %f3835, %f3836, %f3837}, [%r46+6400];
	ld.shared.v4.f32 	{%f3838, %f3839, %f3840, %f3841}, [%r48+6400];
	fma.rn.f32 	%f3842, %f3834, %f3838, %f3818;
	fma.rn.f32 	%f3843, %f3835, %f3838, %f3819;
	fma.rn.f32 	%f3844, %f3836, %f3838, %f3820;
	fma.rn.f32 	%f3845, %f3837, %f3838, %f3821;
	fma.rn.f32 	%f3846, %f3834, %f3839, %f3822;
	fma.rn.f32 	%f3847, %f3835, %f3839, %f3823;
	fma.rn.f32 	%f3848, %f3836, %f3839, %f3824;
	fma.rn.f32 	%f3849, %f3837, %f3839, %f3825;
	fma.rn.f32 	%f3850, %f3834, %f3840, %f3826;
	fma.rn.f32 	%f3851, %f3835, %f3840, %f3827;
	fma.rn.f32 	%f3852, %f3836, %f3840, %f3828;
	fma.rn.f32 	%f3853, %f3837, %f3840, %f3829;
	fma.rn.f32 	%f3854, %f3834, %f3841, %f3830;
	fma.rn.f32 	%f3855, %f3835, %f3841, %f3831;
	fma.rn.f32 	%f3856, %f3836, %f3841, %f3832;
	fma.rn.f32 	%f3857, %f3837, %f3841, %f3833;
	ld.shared.v4.f32 	{%f3858, %f3859, %f3860, %f3861}, [%r46+6656];
	ld.shared.v4.f32 	{%f3862, %f3863, %f3864, %f3865}, [%r48+6656];
	fma.rn.f32 	%f3866, %f3858, %f3862, %f3842;
	fma.rn.f32 	%f3867, %f3859, %f3862, %f3843;
	fma.rn.f32 	%f3868, %f3860, %f3862, %f3844;
	fma.rn.f32 	%f3869, %f3861, %f3862, %f3845;
	fma.rn.f32 	%f3870, %f3858, %f3863, %f3846;
	fma.rn.f32 	%f3871, %f3859, %f3863, %f3847;
	fma.rn.f32 	%f3872, %f3860, %f3863, %f3848;
	fma.rn.f32 	%f3873, %f3861, %f3863, %f3849;
	fma.rn.f32 	%f3874, %f3858, %f3864, %f3850;
	fma.rn.f32 	%f3875, %f3859, %f3864, %f3851;
	fma.rn.f32 	%f3876, %f3860, %f3864, %f3852;
	fma.rn.f32 	%f3877, %f3861, %f3864, %f3853;
	fma.rn.f32 	%f3878, %f3858, %f3865, %f3854;
	fma.rn.f32 	%f3879, %f3859, %f3865, %f3855;
	fma.rn.f32 	%f3880, %f3860, %f3865, %f3856;
	fma.rn.f32 	%f3881, %f3861, %f3865, %f3857;
	ld.shared.v4.f32 	{%f3882, %f3883, %f3884, %f3885}, [%r46+6912];
	ld.shared.v4.f32 	{%f3886, %f3887, %f3888, %f3889}, [%r48+6912];
	fma.rn.f32 	%f3890, %f3882, %f3886, %f3866;
	fma.rn.f32 	%f3891, %f3883, %f3886, %f3867;
	fma.rn.f32 	%f3892, %f3884, %f3886, %f3868;
	fma.rn.f32 	%f3893, %f3885, %f3886, %f3869;
	fma.rn.f32 	%f3894, %f3882, %f3887, %f3870;
	fma.rn.f32 	%f3895, %f3883, %f3887, %f3871;
	fma.rn.f32 	%f3896, %f3884, %f3887, %f3872;
	fma.rn.f32 	%f3897, %f3885, %f3887, %f3873;
	fma.rn.f32 	%f3898, %f3882, %f3888, %f3874;
	fma.rn.f32 	%f3899, %f3883, %f3888, %f3875;
	fma.rn.f32 	%f3900, %f3884, %f3888, %f3876;
	fma.rn.f32 	%f3901, %f3885, %f3888, %f3877;
	fma.rn.f32 	%f3902, %f3882, %f3889, %f3878;
	fma.rn.f32 	%f3903, %f3883, %f3889, %f3879;
	fma.rn.f32 	%f3904, %f3884, %f3889, %f3880;
	fma.rn.f32 	%f3905, %f3885, %f3889, %f3881;
	ld.shared.v4.f32 	{%f3906, %f3907, %f3908, %f3909}, [%r46+7168];
	ld.shared.v4.f32 	{%f3910, %f3911, %f3912, %f3913}, [%r48+7168];
	fma.rn.f32 	%f3914, %f3906, %f3910, %f3890;
	fma.rn.f32 	%f3915, %f3907, %f3910, %f3891;
	fma.rn.f32 	%f3916, %f3908, %f3910, %f3892;
	fma.rn.f32 	%f3917, %f3909, %f3910, %f3893;
	fma.rn.f32 	%f3918, %f3906, %f3911, %f3894;
	fma.rn.f32 	%f3919, %f3907, %f3911, %f3895;
	fma.rn.f32 	%f3920, %f3908, %f3911, %f3896;
	fma.rn.f32 	%f3921, %f3909, %f3911, %f3897;
	fma.rn.f32 	%f3922, %f3906, %f3912, %f3898;
	fma.rn.f32 	%f3923, %f3907, %f3912, %f3899;
	fma.rn.f32 	%f3924, %f3908, %f3912, %f3900;
	fma.rn.f32 	%f3925, %f3909, %f3912, %f3901;
	fma.rn.f32 	%f3926, %f3906, %f3913, %f3902;
	fma.rn.f32 	%f3927, %f3907, %f3913, %f3903;
	fma.rn.f32 	%f3928, %f3908, %f3913, %f3904;
	fma.rn.f32 	%f3929, %f3909, %f3913, %f3905;
	ld.shared.v4.f32 	{%f3930, %f3931, %f3932, %f3933}, [%r46+7424];
	ld.shared.v4.f32 	{%f3934, %f3935, %f3936, %f3937}, [%r48+7424];
	fma.rn.f32 	%f3938, %f3930, %f3934, %f3914;
	fma.rn.f32 	%f3939, %f3931, %f3934, %f3915;
	fma.rn.f32 	%f3940, %f3932, %f3934, %f3916;
	fma.rn.f32 	%f3941, %f3933, %f3934, %f3917;
	fma.rn.f32 	%f3942, %f3930, %f3935, %f3918;
	fma.rn.f32 	%f3943, %f3931, %f3935, %f3919;
	fma.rn.f32 	%f3944, %f3932, %f3935, %f3920;
	fma.rn.f32 	%f3945, %f3933, %f3935, %f3921;
	fma.rn.f32 	%f3946, %f3930, %f3936, %f3922;
	fma.rn.f32 	%f3947, %f3931, %f3936, %f3923;
	fma.rn.f32 	%f3948, %f3932, %f3936, %f3924;
	fma.rn.f32 	%f3949, %f3933, %f3936, %f3925;
	fma.rn.f32 	%f3950, %f3930, %f3937, %f3926;
	fma.rn.f32 	%f3951, %f3931, %f3937, %f3927;
	fma.rn.f32 	%f3952, %f3932, %f3937, %f3928;
	fma.rn.f32 	%f3953, %f3933, %f3937, %f3929;
	ld.shared.v4.f32 	{%f3954, %f3955, %f3956, %f3957}, [%r46+7680];
	ld.shared.v4.f32 	{%f3958, %f3959, %f3960, %f3961}, [%r48+7680];
	fma.rn.f32 	%f3962, %f3954, %f3958, %f3938;
	fma.rn.f32 	%f3963, %f3955, %f3958, %f3939;
	fma.rn.f32 	%f3964, %f3956, %f3958, %f3940;
	fma.rn.f32 	%f3965, %f3957, %f3958, %f3941;
	fma.rn.f32 	%f3966, %f3954, %f3959, %f3942;
	fma.rn.f32 	%f3967, %f3955, %f3959, %f3943;
	fma.rn.f32 	%f3968, %f3956, %f3959, %f3944;
	fma.rn.f32 	%f3969, %f3957, %f3959, %f3945;
	fma.rn.f32 	%f3970, %f3954, %f3960, %f3946;
	fma.rn.f32 	%f3971, %f3955, %f3960, %f3947;
	fma.rn.f32 	%f3972, %f3956, %f3960, %f3948;
	fma.rn.f32 	%f3973, %f3957, %f3960, %f3949;
	fma.rn.f32 	%f3974, %f3954, %f3961, %f3950;
	fma.rn.f32 	%f3975, %f3955, %f3961, %f3951;
	fma.rn.f32 	%f3976, %f3956, %f3961, %f3952;
	fma.rn.f32 	%f3977, %f3957, %f3961, %f3953;
	ld.shared.v4.f32 	{%f3978, %f3979, %f3980, %f3981}, [%r46+7936];
	ld.shared.v4.f32 	{%f3982, %f3983, %f3984, %f3985}, [%r48+7936];
	fma.rn.f32 	%f3986, %f3978, %f3982, %f3962;
	fma.rn.f32 	%f3987, %f3979, %f3982, %f3963;
	fma.rn.f32 	%f3988, %f3980, %f3982, %f3964;
	fma.rn.f32 	%f3989, %f3981, %f3982, %f3965;
	fma.rn.f32 	%f3990, %f3978, %f3983, %f3966;
	fma.rn.f32 	%f3991, %f3979, %f3983, %f3967;
	fma.rn.f32 	%f3992, %f3980, %f3983, %f3968;
	fma.rn.f32 	%f3993, %f3981, %f3983, %f3969;
	fma.rn.f32 	%f3994, %f3978, %f3984, %f3970;
	fma.rn.f32 	%f3995, %f3979, %f3984, %f3971;
	fma.rn.f32 	%f3996, %f3980, %f3984, %f3972;
	fma.rn.f32 	%f3997, %f3981, %f3984, %f3973;
	fma.rn.f32 	%f3998, %f3978, %f3985, %f3974;
	fma.rn.f32 	%f3999, %f3979, %f3985, %f3975;
	fma.rn.f32 	%f4000, %f3980, %f3985, %f3976;
	fma.rn.f32 	%f4001, %f3981, %f3985, %f3977;
	ld.shared.v4.f32 	{%f4002, %f4003, %f4004, %f4005}, [%r46+8192];
	ld.shared.v4.f32 	{%f4006, %f4007, %f4008, %f4009}, [%r48+8192];
	fma.rn.f32 	%f4010, %f4002, %f4006, %f3986;
	fma.rn.f32 	%f4011, %f4003, %f4006, %f3987;
	fma.rn.f32 	%f4012, %f4004, %f4006, %f3988;
	fma.rn.f32 	%f4013, %f4005, %f4006, %f3989;
	fma.rn.f32 	%f4014, %f4002, %f4007, %f3990;
	fma.rn.f32 	%f4015, %f4003, %f4007, %f3991;
	fma.rn.f32 	%f4016, %f4004, %f4007, %f3992;
	fma.rn.f32 	%f4017, %f4005, %f4007, %f3993;
	fma.rn.f32 	%f4018, %f4002, %f4008, %f3994;
	fma.rn.f32 	%f4019, %f4003, %f4008, %f3995;
	fma.rn.f32 	%f4020, %f4004, %f4008, %f3996;
	fma.rn.f32 	%f4021, %f4005, %f4008, %f3997;
	fma.rn.f32 	%f4022, %f4002, %f4009, %f3998;
	fma.rn.f32 	%f4023, %f4003, %f4009, %f3999;
	fma.rn.f32 	%f4024, %f4004, %f4009, %f4000;
	fma.rn.f32 	%f4025, %f4005, %f4009, %f4001;
	ld.shared.v4.f32 	{%f4026, %f4027, %f4028, %f4029}, [%r46+8448];
	ld.shared.v4.f32 	{%f4030, %f4031, %f4032, %f4033}, [%r48+8448];
	fma.rn.f32 	%f4034, %f4026, %f4030, %f4010;
	fma.rn.f32 	%f4035, %f4027, %f4030, %f4011;
	fma.rn.f32 	%f4036, %f4028, %f4030, %f4012;
	fma.rn.f32 	%f4037, %f4029, %f4030, %f4013;
	fma.rn.f32 	%f4038, %f4026, %f4031, %f4014;
	fma.rn.f32 	%f4039, %f4027, %f4031, %f4015;
	fma.rn.f32 	%f4040, %f4028, %f4031, %f4016;
	fma.rn.f32 	%f4041, %f4029, %f4031, %f4017;
	fma.rn.f32 	%f4042, %f4026, %f4032, %f4018;
	fma.rn.f32 	%f4043, %f4027, %f4032, %f4019;
	fma.rn.f32 	%f4044, %f4028, %f4032, %f4020;
	fma.rn.f32 	%f4045, %f4029, %f4032, %f4021;
	fma.rn.f32 	%f4046, %f4026, %f4033, %f4022;
	fma.rn.f32 	%f4047, %f4027, %f4033, %f4023;
	fma.rn.f32 	%f4048, %f4028, %f4033, %f4024;
	fma.rn.f32 	%f4049, %f4029, %f4033, %f4025;
	ld.shared.v4.f32 	{%f4050, %f4051, %f4052, %f4053}, [%r46+8704];
	ld.shared.v4.f32 	{%f4054, %f4055, %f4056, %f4057}, [%r48+8704];
	fma.rn.f32 	%f4058, %f4050, %f4054, %f4034;
	fma.rn.f32 	%f4059, %f4051, %f4054, %f4035;
	fma.rn.f32 	%f4060, %f4052, %f4054, %f4036;
	fma.rn.f32 	%f4061, %f4053, %f4054, %f4037;
	fma.rn.f32 	%f4062, %f4050, %f4055, %f4038;
	fma.rn.f32 	%f4063, %f4051, %f4055, %f4039;
	fma.rn.f32 	%f4064, %f4052, %f4055, %f4040;
	fma.rn.f32 	%f4065, %f4053, %f4055, %f4041;
	fma.rn.f32 	%f4066, %f4050, %f4056, %f4042;
	fma.rn.f32 	%f4067, %f4051, %f4056, %f4043;
	fma.rn.f32 	%f4068, %f4052, %f4056, %f4044;
	fma.rn.f32 	%f4069, %f4053, %f4056, %f4045;
	fma.rn.f32 	%f4070, %f4050, %f4057, %f4046;
	fma.rn.f32 	%f4071, %f4051, %f4057, %f4047;
	fma.rn.f32 	%f4072, %f4052, %f4057, %f4048;
	fma.rn.f32 	%f4073, %f4053, %f4057, %f4049;
	ld.shared.v4.f32 	{%f4074, %f4075, %f4076, %f4077}, [%r46+8960];
	ld.shared.v4.f32 	{%f4078, %f4079, %f4080, %f4081}, [%r48+8960];
	fma.rn.f32 	%f4082, %f4074, %f4078, %f4058;
	fma.rn.f32 	%f4083, %f4075, %f4078, %f4059;
	fma.rn.f32 	%f4084, %f4076, %f4078, %f4060;
	fma.rn.f32 	%f4085, %f4077, %f4078, %f4061;
	fma.rn.f32 	%f4086, %f4074, %f4079, %f4062;
	fma.rn.f32 	%f4087, %f4075, %f4079, %f4063;
	fma.rn.f32 	%f4088, %f4076, %f4079, %f4064;
	fma.rn.f32 	%f4089, %f4077, %f4079, %f4065;
	fma.rn.f32 	%f4090, %f4074, %f4080, %f4066;
	fma.rn.f32 	%f4091, %f4075, %f4080, %f4067;
	fma.rn.f32 	%f4092, %f4076, %f4080, %f4068;
	fma.rn.f32 	%f4093, %f4077, %f4080, %f4069;
	fma.rn.f32 	%f4094, %f4074, %f4081, %f4070;
	fma.rn.f32 	%f4095, %f4075, %f4081, %f4071;
	fma.rn.f32 	%f4096, %f4076, %f4081, %f4072;
	fma.rn.f32 	%f4097, %f4077, %f4081, %f4073;
	ld.shared.v4.f32 	{%f4098, %f4099, %f4100, %f4101}, [%r46+9216];
	ld.shared.v4.f32 	{%f4102, %f4103, %f4104, %f4105}, [%r48+9216];
	fma.rn.f32 	%f4106, %f4098, %f4102, %f4082;
	fma.rn.f32 	%f4107, %f4099, %f4102, %f4083;
	fma.rn.f32 	%f4108, %f4100, %f4102, %f4084;
	fma.rn.f32 	%f4109, %f4101, %f4102, %f4085;
	fma.rn.f32 	%f4110, %f4098, %f4103, %f4086;
	fma.rn.f32 	%f4111, %f4099, %f4103, %f4087;
	fma.rn.f32 	%f4112, %f4100, %f4103, %f4088;
	fma.rn.f32 	%f4113, %f4101, %f4103, %f4089;
	fma.rn.f32 	%f4114, %f4098, %f4104, %f4090;
	fma.rn.f32 	%f4115, %f4099, %f4104, %f4091;
	fma.rn.f32 	%f4116, %f4100, %f4104, %f4092;
	fma.rn.f32 	%f4117, %f4101, %f4104, %f4093;
	fma.rn.f32 	%f4118, %f4098, %f4105, %f4094;
	fma.rn.f32 	%f4119, %f4099, %f4105, %f4095;
	fma.rn.f32 	%f4120, %f4100, %f4105, %f4096;
	fma.rn.f32 	%f4121, %f4101, %f4105, %f4097;
	ld.shared.v4.f32 	{%f4122, %f4123, %f4124, %f4125}, [%r46+9472];
	ld.shared.v4.f32 	{%f4126, %f4127, %f4128, %f4129}, [%r48+9472];
	fma.rn.f32 	%f4130, %f4122, %f4126, %f4106;
	fma.rn.f32 	%f4131, %f4123, %f4126, %f4107;
	fma.rn.f32 	%f4132, %f4124, %f4126, %f4108;
	fma.rn.f32 	%f4133, %f4125, %f4126, %f4109;
	fma.rn.f32 	%f4134, %f4122, %f4127, %f4110;
	fma.rn.f32 	%f4135, %f4123, %f4127, %f4111;
	fma.rn.f32 	%f4136, %f4124, %f4127, %f4112;
	fma.rn.f32 	%f4137, %f4125, %f4127, %f4113;
	fma.rn.f32 	%f4138, %f4122, %f4128, %f4114;
	fma.rn.f32 	%f4139, %f4123, %f4128, %f4115;
	fma.rn.f32 	%f4140, %f4124, %f4128, %f4116;
	fma.rn.f32 	%f4141, %f4125, %f4128, %f4117;
	fma.rn.f32 	%f4142, %f4122, %f4129, %f4118;
	fma.rn.f32 	%f4143, %f4123, %f4129, %f4119;
	fma.rn.f32 	%f4144, %f4124, %f4129, %f4120;
	fma.rn.f32 	%f4145, %f4125, %f4129, %f4121;
	ld.shared.v4.f32 	{%f4146, %f4147, %f4148, %f4149}, [%r46+9728];
	ld.shared.v4.f32 	{%f4150, %f4151, %f4152, %f4153}, [%r48+9728];
	fma.rn.f32 	%f4154, %f4146, %f4150, %f4130;
	fma.rn.f32 	%f4155, %f4147, %f4150, %f4131;
	fma.rn.f32 	%f4156, %f4148, %f4150, %f4132;
	fma.rn.f32 	%f4157, %f4149, %f4150, %f4133;
	fma.rn.f32 	%f4158, %f4146, %f4151, %f4134;
	fma.rn.f32 	%f4159, %f4147, %f4151, %f4135;
	fma.rn.f32 	%f4160, %f4148, %f4151, %f4136;
	fma.rn.f32 	%f4161, %f4149, %f4151, %f4137;
	fma.rn.f32 	%f4162, %f4146, %f4152, %f4138;
	fma.rn.f32 	%f4163, %f4147, %f4152, %f4139;
	fma.rn.f32 	%f4164, %f4148, %f4152, %f4140;
	fma.rn.f32 	%f4165, %f4149, %f4152, %f4141;
	fma.rn.f32 	%f4166, %f4146, %f4153, %f4142;
	fma.rn.f32 	%f4167, %f4147, %f4153, %f4143;
	fma.rn.f32 	%f4168, %f4148, %f4153, %f4144;
	fma.rn.f32 	%f4169, %f4149, %f4153, %f4145;
	ld.shared.v4.f32 	{%f4170, %f4171, %f4172, %f4173}, [%r46+9984];
	ld.shared.v4.f32 	{%f4174, %f4175, %f4176, %f4177}, [%r48+9984];
	fma.rn.f32 	%f4178, %f4170, %f4174, %f4154;
	fma.rn.f32 	%f4179, %f4171, %f4174, %f4155;
	fma.rn.f32 	%f4180, %f4172, %f4174, %f4156;
	fma.rn.f32 	%f4181, %f4173, %f4174, %f4157;
	fma.rn.f32 	%f4182, %f4170, %f4175, %f4158;
	fma.rn.f32 	%f4183, %f4171, %f4175, %f4159;
	fma.rn.f32 	%f4184, %f4172, %f4175, %f4160;
	fma.rn.f32 	%f4185, %f4173, %f4175, %f4161;
	fma.rn.f32 	%f4186, %f4170, %f4176, %f4162;
	fma.rn.f32 	%f4187, %f4171, %f4176, %f4163;
	fma.rn.f32 	%f4188, %f4172, %f4176, %f4164;
	fma.rn.f32 	%f4189, %f4173, %f4176, %f4165;
	fma.rn.f32 	%f4190, %f4170, %f4177, %f4166;
	fma.rn.f32 	%f4191, %f4171, %f4177, %f4167;
	fma.rn.f32 	%f4192, %f4172, %f4177, %f4168;
	fma.rn.f32 	%f4193, %f4173, %f4177, %f4169;
	ld.shared.v4.f32 	{%f4194, %f4195, %f4196, %f4197}, [%r46+10240];
	ld.shared.v4.f32 	{%f4198, %f4199, %f4200, %f4201}, [%r48+10240];
	fma.rn.f32 	%f4202, %f4194, %f4198, %f4178;
	fma.rn.f32 	%f4203, %f4195, %f4198, %f4179;
	fma.rn.f32 	%f4204, %f4196, %f4198, %f4180;
	fma.rn.f32 	%f4205, %f4197, %f4198, %f4181;
	fma.rn.f32 	%f4206, %f4194, %f4199, %f4182;
	fma.rn.f32 	%f4207, %f4195, %f4199, %f4183;
	fma.rn.f32 	%f4208, %f4196, %f4199, %f4184;
	fma.rn.f32 	%f4209, %f4197, %f4199, %f4185;
	fma.rn.f32 	%f4210, %f4194, %f4200, %f4186;
	fma.rn.f32 	%f4211, %f4195, %f4200, %f4187;
	fma.rn.f32 	%f4212, %f4196, %f4200, %f4188;
	fma.rn.f32 	%f4213, %f4197, %f4200, %f4189;
	fma.rn.f32 	%f4214, %f4194, %f4201, %f4190;
	fma.rn.f32 	%f4215, %f4195, %f4201, %f4191;
	fma.rn.f32 	%f4216, %f4196, %f4201, %f4192;
	fma.rn.f32 	%f4217, %f4197, %f4201, %f4193;
	ld.shared.v4.f32 	{%f4218, %f4219, %f4220, %f4221}, [%r46+10496];
	ld.shared.v4.f32 	{%f4222, %f4223, %f4224, %f4225}, [%r48+10496];
	fma.rn.f32 	%f4226, %f4218, %f4222, %f4202;
	fma.rn.f32 	%f4227, %f4219, %f4222, %f4203;
	fma.rn.f32 	%f4228, %f4220, %f4222, %f4204;
	fma.rn.f32 	%f4229, %f4221, %f4222, %f4205;
	fma.rn.f32 	%f4230, %f4218, %f4223, %f4206;
	fma.rn.f32 	%f4231, %f4219, %f4223, %f4207;
	fma.rn.f32 	%f4232, %f4220, %f4223, %f4208;
	fma.rn.f32 	%f4233, %f4221, %f4223, %f4209;
	fma.rn.f32 	%f4234, %f4218, %f4224, %f4210;
	fma.rn.f32 	%f4235, %f4219, %f4224, %f4211;
	fma.rn.f32 	%f4236, %f4220, %f4224, %f4212;
	fma.rn.f32 	%f4237, %f4221, %f4224, %f4213;
	fma.rn.f32 	%f4238, %f4218, %f4225, %f4214;
	fma.rn.f32 	%f4239, %f4219, %f4225, %f4215;
	fma.rn.f32 	%f4240, %f4220, %f4225, %f4216;
	fma.rn.f32 	%f4241, %f4221, %f4225, %f4217;
	ld.shared.v4.f32 	{%f4242, %f4243, %f4244, %f4245}, [%r46+10752];
	ld.shared.v4.f32 	{%f4246, %f4247, %f4248, %f4249}, [%r48+10752];
	fma.rn.f32 	%f4250, %f4242, %f4246, %f4226;
	fma.rn.f32 	%f4251, %f4243, %f4246, %f4227;
	fma.rn.f32 	%f4252, %f4244, %f4246, %f4228;
	fma.rn.f32 	%f4253, %f4245, %f4246, %f4229;
	fma.rn.f32 	%f4254, %f4242, %f4247, %f4230;
	fma.rn.f32 	%f4255, %f4243, %f4247, %f4231;
	fma.rn.f32 	%f4256, %f4244, %f4247, %f4232;
	fma.rn.f32 	%f4257, %f4245, %f4247, %f4233;
	fma.rn.f32 	%f4258, %f4242, %f4248, %f4234;
	fma.rn.f32 	%f4259, %f4243, %f4248, %f4235;
	fma.rn.f32 	%f4260, %f4244, %f4248, %f4236;
	fma.rn.f32 	%f4261, %f4245, %f4248, %f4237;
	fma.rn.f32 	%f4262, %f4242, %f4249, %f4238;
	fma.rn.f32 	%f4263, %f4243, %f4249, %f4239;
	fma.rn.f32 	%f4264, %f4244, %f4249, %f4240;
	fma.rn.f32 	%f4265, %f4245, %f4249, %f4241;
	ld.shared.v4.f32 	{%f4266, %f4267, %f4268, %f4269}, [%r46+11008];
	ld.shared.v4.f32 	{%f4270, %f4271, %f4272, %f4273}, [%r48+11008];
	fma.rn.f32 	%f4274, %f4266, %f4270, %f4250;
	fma.rn.f32 	%f4275, %f4267, %f4270, %f4251;
	fma.rn.f32 	%f4276, %f4268, %f4270, %f4252;
	fma.rn.f32 	%f4277, %f4269, %f4270, %f4253;
	fma.rn.f32 	%f4278, %f4266, %f4271, %f4254;
	fma.rn.f32 	%f4279, %f4267, %f4271, %f4255;
	fma.rn.f32 	%f4280, %f4268, %f4271, %f4256;
	fma.rn.f32 	%f4281, %f4269, %f4271, %f4257;
	fma.rn.f32 	%f4282, %f4266, %f4272, %f4258;
	fma.rn.f32 	%f4283, %f4267, %f4272, %f4259;
	fma.rn.f32 	%f4284, %f4268, %f4272, %f4260;
	fma.rn.f32 	%f4285, %f4269, %f4272, %f4261;
	fma.rn.f32 	%f4286, %f4266, %f4273, %f4262;
	fma.rn.f32 	%f4287, %f4267, %f4273, %f4263;
	fma.rn.f32 	%f4288, %f4268, %f4273, %f4264;
	fma.rn.f32 	%f4289, %f4269, %f4273, %f4265;
	ld.shared.v4.f32 	{%f4290, %f4291, %f4292, %f4293}, [%r46+11264];
	ld.shared.v4.f32 	{%f4294, %f4295, %f4296, %f4297}, [%r48+11264];
	fma.rn.f32 	%f4298, %f4290, %f4294, %f4274;
	fma.rn.f32 	%f4299, %f4291, %f4294, %f4275;
	fma.rn.f32 	%f4300, %f4292, %f4294, %f4276;
	fma.rn.f32 	%f4301, %f4293, %f4294, %f4277;
	fma.rn.f32 	%f4302, %f4290, %f4295, %f4278;
	fma.rn.f32 	%f4303, %f4291, %f4295, %f4279;
	fma.rn.f32 	%f4304, %f4292, %f4295, %f4280;
	fma.rn.f32 	%f4305, %f4293, %f4295, %f4281;
	fma.rn.f32 	%f4306, %f4290, %f4296, %f4282;
	fma.rn.f32 	%f4307, %f4291, %f4296, %f4283;
	fma.rn.f32 	%f4308, %f4292, %f4296, %f4284;
	fma.rn.f32 	%f4309, %f4293, %f4296, %f4285;
	fma.rn.f32 	%f4310, %f4290, %f4297, %f4286;
	fma.rn.f32 	%f4311, %f4291, %f4297, %f4287;
	fma.rn.f32 	%f4312, %f4292, %f4297, %f4288;
	fma.rn.f32 	%f4313, %f4293, %f4297, %f4289;
	ld.shared.v4.f32 	{%f4314, %f4315, %f4316, %f4317}, [%r46+11520];
	ld.shared.v4.f32 	{%f4318, %f4319, %f4320, %f4321}, [%r48+11520];
	fma.rn.f32 	%f4322, %f4314, %f4318, %f4298;
	fma.rn.f32 	%f4323, %f4315, %f4318, %f4299;
	fma.rn.f32 	%f4324, %f4316, %f4318, %f4300;
	fma.rn.f32 	%f4325, %f4317, %f4318, %f4301;
	fma.rn.f32 	%f4326, %f4314, %f4319, %f4302;
	fma.rn.f32 	%f4327, %f4315, %f4319, %f4303;
	fma.rn.f32 	%f4328, %f4316, %f4319, %f4304;
	fma.rn.f32 	%f4329, %f4317, %f4319, %f4305;
	fma.rn.f32 	%f4330, %f4314, %f4320, %f4306;
	fma.rn.f32 	%f4331, %f4315, %f4320, %f4307;
	fma.rn.f32 	%f4332, %f4316, %f4320, %f4308;
	fma.rn.f32 	%f4333, %f4317, %f4320, %f4309;
	fma.rn.f32 	%f4334, %f4314, %f4321, %f4310;
	fma.rn.f32 	%f4335, %f4315, %f4321, %f4311;
	fma.rn.f32 	%f4336, %f4316, %f4321, %f4312;
	fma.rn.f32 	%f4337, %f4317, %f4321, %f4313;
	ld.shared.v4.f32 	{%f4338, %f4339, %f4340, %f4341}, [%r46+11776];
	ld.shared.v4.f32 	{%f4342, %f4343, %f4344, %f4345}, [%r48+11776];
	fma.rn.f32 	%f4346, %f4338, %f4342, %f4322;
	fma.rn.f32 	%f4347, %f4339, %f4342, %f4323;
	fma.rn.f32 	%f4348, %f4340, %f4342, %f4324;
	fma.rn.f32 	%f4349, %f4341, %f4342, %f4325;
	fma.rn.f32 	%f4350, %f4338, %f4343, %f4326;
	fma.rn.f32 	%f4351, %f4339, %f4343, %f4327;
	fma.rn.f32 	%f4352, %f4340, %f4343, %f4328;
	fma.rn.f32 	%f4353, %f4341, %f4343, %f4329;
	fma.rn.f32 	%f4354, %f4338, %f4344, %f4330;
	fma.rn.f32 	%f4355, %f4339, %f4344, %f4331;
	fma.rn.f32 	%f4356, %f4340, %f4344, %f4332;
	fma.rn.f32 	%f4357, %f4341, %f4344, %f4333;
	fma.rn.f32 	%f4358, %f4338, %f4345, %f4334;
	fma.rn.f32 	%f4359, %f4339, %f4345, %f4335;
	fma.rn.f32 	%f4360, %f4340, %f4345, %f4336;
	fma.rn.f32 	%f4361, %f4341, %f4345, %f4337;
	ld.shared.v4.f32 	{%f4362, %f4363, %f4364, %f4365}, [%r46+12032];
	ld.shared.v4.f32 	{%f4366, %f4367, %f4368, %f4369}, [%r48+12032];
	fma.rn.f32 	%f4370, %f4362, %f4366, %f4346;
	fma.rn.f32 	%f4371, %f4363, %f4366, %f4347;
	fma.rn.f32 	%f4372, %f4364, %f4366, %f4348;
	fma.rn.f32 	%f4373, %f4365, %f4366, %f4349;
	fma.rn.f32 	%f4374, %f4362, %f4367, %f4350;
	fma.rn.f32 	%f4375, %f4363, %f4367, %f4351;
	fma.rn.f32 	%f4376, %f4364, %f4367, %f4352;
	fma.rn.f32 	%f4377, %f4365, %f4367, %f4353;
	fma.rn.f32 	%f4378, %f4362, %f4368, %f4354;
	fma.rn.f32 	%f4379, %f4363, %f4368, %f4355;
	fma.rn.f32 	%f4380, %f4364, %f4368, %f4356;
	fma.rn.f32 	%f4381, %f4365, %f4368, %f4357;
	fma.rn.f32 	%f4382, %f4362, %f4369, %f4358;
	fma.rn.f32 	%f4383, %f4363, %f4369, %f4359;
	fma.rn.f32 	%f4384, %f4364, %f4369, %f4360;
	fma.rn.f32 	%f4385, %f4365, %f4369, %f4361;
	ld.shared.v4.f32 	{%f4386, %f4387, %f4388, %f4389}, [%r46+12288];
	ld.shared.v4.f32 	{%f4390, %f4391, %f4392, %f4393}, [%r48+12288];
	fma.rn.f32 	%f4394, %f4386, %f4390, %f4370;
	fma.rn.f32 	%f4395, %f4387, %f4390, %f4371;
	fma.rn.f32 	%f4396, %f4388, %f4390, %f4372;
	fma.rn.f32 	%f4397, %f4389, %f4390, %f4373;
	fma.rn.f32 	%f4398, %f4386, %f4391, %f4374;
	fma.rn.f32 	%f4399, %f4387, %f4391, %f4375;
	fma.rn.f32 	%f4400, %f4388, %f4391, %f4376;
	fma.rn.f32 	%f4401, %f4389, %f4391, %f4377;
	fma.rn.f32 	%f4402, %f4386, %f4392, %f4378;
	fma.rn.f32 	%f4403, %f4387, %f4392, %f4379;
	fma.rn.f32 	%f4404, %f4388, %f4392, %f4380;
	fma.rn.f32 	%f4405, %f4389, %f4392, %f4381;
	fma.rn.f32 	%f4406, %f4386, %f4393, %f4382;
	fma.rn.f32 	%f4407, %f4387, %f4393, %f4383;
	fma.rn.f32 	%f4408, %f4388, %f4393, %f4384;
	fma.rn.f32 	%f4409, %f4389, %f4393, %f4385;
	ld.shared.v4.f32 	{%f4410, %f4411, %f4412, %f4413}, [%r46+12544];
	ld.shared.v4.f32 	{%f4414, %f4415, %f4416, %f4417}, [%r48+12544];
	fma.rn.f32 	%f4418, %f4410, %f4414, %f4394;
	fma.rn.f32 	%f4419, %f4411, %f4414, %f4395;
	fma.rn.f32 	%f4420, %f4412, %f4414, %f4396;
	fma.rn.f32 	%f4421, %f4413, %f4414, %f4397;
	fma.rn.f32 	%f4422, %f4410, %f4415, %f4398;
	fma.rn.f32 	%f4423, %f4411, %f4415, %f4399;
	fma.rn.f32 	%f4424, %f4412, %f4415, %f4400;
	fma.rn.f32 	%f4425, %f4413, %f4415, %f4401;
	fma.rn.f32 	%f4426, %f4410, %f4416, %f4402;
	fma.rn.f32 	%f4427, %f4411, %f4416, %f4403;
	fma.rn.f32 	%f4428, %f4412, %f4416, %f4404;
	fma.rn.f32 	%f4429, %f4413, %f4416, %f4405;
	fma.rn.f32 	%f4430, %f4410, %f4417, %f4406;
	fma.rn.f32 	%f4431, %f4411, %f4417, %f4407;
	fma.rn.f32 	%f4432, %f4412, %f4417, %f4408;
	fma.rn.f32 	%f4433, %f4413, %f4417, %f4409;
	ld.shared.v4.f32 	{%f4434, %f4435, %f4436, %f4437}, [%r46+12800];
	ld.shared.v4.f32 	{%f4438, %f4439, %f4440, %f4441}, [%r48+12800];
	fma.rn.f32 	%f4442, %f4434, %f4438, %f4418;
	fma.rn.f32 	%f4443, %f4435, %f4438, %f4419;
	fma.rn.f32 	%f4444, %f4436, %f4438, %f4420;
	fma.rn.f32 	%f4445, %f4437, %f4438, %f4421;
	fma.rn.f32 	%f4446, %f4434, %f4439, %f4422;
	fma.rn.f32 	%f4447, %f4435, %f4439, %f4423;
	fma.rn.f32 	%f4448, %f4436, %f4439, %f4424;
	fma.rn.f32 	%f4449, %f4437, %f4439, %f4425;
	fma.rn.f32 	%f4450, %f4434, %f4440, %f4426;
	fma.rn.f32 	%f4451, %f4435, %f4440, %f4427;
	fma.rn.f32 	%f4452, %f4436, %f4440, %f4428;
	fma.rn.f32 	%f4453, %f4437, %f4440, %f4429;
	fma.rn.f32 	%f4454, %f4434, %f4441, %f4430;
	fma.rn.f32 	%f4455, %f4435, %f4441, %f4431;
	fma.rn.f32 	%f4456, %f4436, %f4441, %f4432;
	fma.rn.f32 	%f4457, %f4437, %f4441, %f4433;
	ld.shared.v4.f32 	{%f4458, %f4459, %f4460, %f4461}, [%r46+13056];
	ld.shared.v4.f32 	{%f4462, %f4463, %f4464, %f4465}, [%r48+13056];
	fma.rn.f32 	%f4466, %f4458, %f4462, %f4442;
	fma.rn.f32 	%f4467, %f4459, %f4462, %f4443;
	fma.rn.f32 	%f4468, %f4460, %f4462, %f4444;
	fma.rn.f32 	%f4469, %f4461, %f4462, %f4445;
	fma.rn.f32 	%f4470, %f4458, %f4463, %f4446;
	fma.rn.f32 	%f4471, %f4459, %f4463, %f4447;
	fma.rn.f32 	%f4472, %f4460, %f4463, %f4448;
	fma.rn.f32 	%f4473, %f4461, %f4463, %f4449;
	fma.rn.f32 	%f4474, %f4458, %f4464, %f4450;
	fma.rn.f32 	%f4475, %f4459, %f4464, %f4451;
	fma.rn.f32 	%f4476, %f4460, %f4464, %f4452;
	fma.rn.f32 	%f4477, %f4461, %f4464, %f4453;
	fma.rn.f32 	%f4478, %f4458, %f4465, %f4454;
	fma.rn.f32 	%f4479, %f4459, %f4465, %f4455;
	fma.rn.f32 	%f4480, %f4460, %f4465, %f4456;
	fma.rn.f32 	%f4481, %f4461, %f4465, %f4457;
	ld.shared.v4.f32 	{%f4482, %f4483, %f4484, %f4485}, [%r46+13312];
	ld.shared.v4.f32 	{%f4486, %f4487, %f4488, %f4489}, [%r48+13312];
	fma.rn.f32 	%f4490, %f4482, %f4486, %f4466;
	fma.rn.f32 	%f4491, %f4483, %f4486, %f4467;
	fma.rn.f32 	%f4492, %f4484, %f4486, %f4468;
	fma.rn.f32 	%f4493, %f4485, %f4486, %f4469;
	fma.rn.f32 	%f4494, %f4482, %f4487, %f4470;
	fma.rn.f32 	%f4495, %f4483, %f4487, %f4471;
	fma.rn.f32 	%f4496, %f4484, %f4487, %f4472;
	fma.rn.f32 	%f4497, %f4485, %f4487, %f4473;
	fma.rn.f32 	%f4498, %f4482, %f4488, %f4474;
	fma.rn.f32 	%f4499, %f4483, %f4488, %f4475;
	fma.rn.f32 	%f4500, %f4484, %f4488, %f4476;
	fma.rn.f32 	%f4501, %f4485, %f4488, %f4477;
	fma.rn.f32 	%f4502, %f4482, %f4489, %f4478;
	fma.rn.f32 	%f4503, %f4483, %f4489, %f4479;
	fma.rn.f32 	%f4504, %f4484, %f4489, %f4480;
	fma.rn.f32 	%f4505, %f4485, %f4489, %f4481;
	ld.shared.v4.f32 	{%f4506, %f4507, %f4508, %f4509}, [%r46+13568];
	ld.shared.v4.f32 	{%f4510, %f4511, %f4512, %f4513}, [%r48+13568];
	fma.rn.f32 	%f4514, %f4506, %f4510, %f4490;
	fma.rn.f32 	%f4515, %f4507, %f4510, %f4491;
	fma.rn.f32 	%f4516, %f4508, %f4510, %f4492;
	fma.rn.f32 	%f4517, %f4509, %f4510, %f4493;
	fma.rn.f32 	%f4518, %f4506, %f4511, %f4494;
	fma.rn.f32 	%f4519, %f4507, %f4511, %f4495;
	fma.rn.f32 	%f4520, %f4508, %f4511, %f4496;
	fma.rn.f32 	%f4521, %f4509, %f4511, %f4497;
	fma.rn.f32 	%f4522, %f4506, %f4512, %f4498;
	fma.rn.f32 	%f4523, %f4507, %f4512, %f4499;
	fma.rn.f32 	%f4524, %f4508, %f4512, %f4500;
	fma.rn.f32 	%f4525, %f4509, %f4512, %f4501;
	fma.rn.f32 	%f4526, %f4506, %f4513, %f4502;
	fma.rn.f32 	%f4527, %f4507, %f4513, %f4503;
	fma.rn.f32 	%f4528, %f4508, %f4513, %f4504;
	fma.rn.f32 	%f4529, %f4509, %f4513, %f4505;
	ld.shared.v4.f32 	{%f4530, %f4531, %f4532, %f4533}, [%r46+13824];
	ld.shared.v4.f32 	{%f4534, %f4535, %f4536, %f4537}, [%r48+13824];
	fma.rn.f32 	%f4538, %f4530, %f4534, %f4514;
	fma.rn.f32 	%f4539, %f4531, %f4534, %f4515;
	fma.rn.f32 	%f4540, %f4532, %f4534, %f4516;
	fma.rn.f32 	%f4541, %f4533, %f4534, %f4517;
	fma.rn.f32 	%f4542, %f4530, %f4535, %f4518;
	fma.rn.f32 	%f4543, %f4531, %f4535, %f4519;
	fma.rn.f32 	%f4544, %f4532, %f4535, %f4520;
	fma.rn.f32 	%f4545, %f4533, %f4535, %f4521;
	fma.rn.f32 	%f4546, %f4530, %f4536, %f4522;
	fma.rn.f32 	%f4547, %f4531, %f4536, %f4523;
	fma.rn.f32 	%f4548, %f4532, %f4536, %f4524;
	fma.rn.f32 	%f4549, %f4533, %f4536, %f4525;
	fma.rn.f32 	%f4550, %f4530, %f4537, %f4526;
	fma.rn.f32 	%f4551, %f4531, %f4537, %f4527;
	fma.rn.f32 	%f4552, %f4532, %f4537, %f4528;
	fma.rn.f32 	%f4553, %f4533, %f4537, %f4529;
	ld.shared.v4.f32 	{%f4554, %f4555, %f4556, %f4557}, [%r46+14080];
	ld.shared.v4.f32 	{%f4558, %f4559, %f4560, %f4561}, [%r48+14080];
	fma.rn.f32 	%f4562, %f4554, %f4558, %f4538;
	fma.rn.f32 	%f4563, %f4555, %f4558, %f4539;
	fma.rn.f32 	%f4564, %f4556, %f4558, %f4540;
	fma.rn.f32 	%f4565, %f4557, %f4558, %f4541;
	fma.rn.f32 	%f4566, %f4554, %f4559, %f4542;
	fma.rn.f32 	%f4567, %f4555, %f4559, %f4543;
	fma.rn.f32 	%f4568, %f4556, %f4559, %f4544;
	fma.rn.f32 	%f4569, %f4557, %f4559, %f4545;
	fma.rn.f32 	%f4570, %f4554, %f4560, %f4546;
	fma.rn.f32 	%f4571, %f4555, %f4560, %f4547;
	fma.rn.f32 	%f4572, %f4556, %f4560, %f4548;
	fma.rn.f32 	%f4573, %f4557, %f4560, %f4549;
	fma.rn.f32 	%f4574, %f4554, %f4561, %f4550;
	fma.rn.f32 	%f4575, %f4555, %f4561, %f4551;
	fma.rn.f32 	%f4576, %f4556, %f4561, %f4552;
	fma.rn.f32 	%f4577, %f4557, %f4561, %f4553;
	ld.shared.v4.f32 	{%f4578, %f4579, %f4580, %f4581}, [%r46+14336];
	ld.shared.v4.f32 	{%f4582, %f4583, %f4584, %f4585}, [%r48+14336];
	fma.rn.f32 	%f4586, %f4578, %f4582, %f4562;
	fma.rn.f32 	%f4587, %f4579, %f4582, %f4563;
	fma.rn.f32 	%f4588, %f4580, %f4582, %f4564;
	fma.rn.f32 	%f4589, %f4581, %f4582, %f4565;
	fma.rn.f32 	%f4590, %f4578, %f4583, %f4566;
	fma.rn.f32 	%f4591, %f4579, %f4583, %f4567;
	fma.rn.f32 	%f4592, %f4580, %f4583, %f4568;
	fma.rn.f32 	%f4593, %f4581, %f4583, %f4569;
	fma.rn.f32 	%f4594, %f4578, %f4584, %f4570;
	fma.rn.f32 	%f4595, %f4579, %f4584, %f4571;
	fma.rn.f32 	%f4596, %f4580, %f4584, %f4572;
	fma.rn.f32 	%f4597, %f4581, %f4584, %f4573;
	fma.rn.f32 	%f4598, %f4578, %f4585, %f4574;
	fma.rn.f32 	%f4599, %f4579, %f4585, %f4575;
	fma.rn.f32 	%f4600, %f4580, %f4585, %f4576;
	fma.rn.f32 	%f4601, %f4581, %f4585, %f4577;
	ld.shared.v4.f32 	{%f4602, %f4603, %f4604, %f4605}, [%r46+14592];
	ld.shared.v4.f32 	{%f4606, %f4607, %f4608, %f4609}, [%r48+14592];
	fma.rn.f32 	%f4610, %f4602, %f4606, %f4586;
	fma.rn.f32 	%f4611, %f4603, %f4606, %f4587;
	fma.rn.f32 	%f4612, %f4604, %f4606, %f4588;
	fma.rn.f32 	%f4613, %f4605, %f4606, %f4589;
	fma.rn.f32 	%f4614, %f4602, %f4607, %f4590;
	fma.rn.f32 	%f4615, %f4603, %f4607, %f4591;
	fma.rn.f32 	%f4616, %f4604, %f4607, %f4592;
	fma.rn.f32 	%f4617, %f4605, %f4607, %f4593;
	fma.rn.f32 	%f4618, %f4602, %f4608, %f4594;
	fma.rn.f32 	%f4619, %f4603, %f4608, %f4595;
	fma.rn.f32 	%f4620, %f4604, %f4608, %f4596;
	fma.rn.f32 	%f4621, %f4605, %f4608, %f4597;
	fma.rn.f32 	%f4622, %f4602, %f4609, %f4598;
	fma.rn.f32 	%f4623, %f4603, %f4609, %f4599;
	fma.rn.f32 	%f4624, %f4604, %f4609, %f4600;
	fma.rn.f32 	%f4625, %f4605, %f4609, %f4601;
	ld.shared.v4.f32 	{%f4626, %f4627, %f4628, %f4629}, [%r46+14848];
	ld.shared.v4.f32 	{%f4630, %f4631, %f4632, %f4633}, [%r48+14848];
	fma.rn.f32 	%f4634, %f4626, %f4630, %f4610;
	fma.rn.f32 	%f4635, %f4627, %f4630, %f4611;
	fma.rn.f32 	%f4636, %f4628, %f4630, %f4612;
	fma.rn.f32 	%f4637, %f4629, %f4630, %f4613;
	fma.rn.f32 	%f4638, %f4626, %f4631, %f4614;
	fma.rn.f32 	%f4639, %f4627, %f4631, %f4615;
	fma.rn.f32 	%f4640, %f4628, %f4631, %f4616;
	fma.rn.f32 	%f4641, %f4629, %f4631, %f4617;
	fma.rn.f32 	%f4642, %f4626, %f4632, %f4618;
	fma.rn.f32 	%f4643, %f4627, %f4632, %f4619;
	fma.rn.f32 	%f4644, %f4628, %f4632, %f4620;
	fma.rn.f32 	%f4645, %f4629, %f4632, %f4621;
	fma.rn.f32 	%f4646, %f4626, %f4633, %f4622;
	fma.rn.f32 	%f4647, %f4627, %f4633, %f4623;
	fma.rn.f32 	%f4648, %f4628, %f4633, %f4624;
	fma.rn.f32 	%f4649, %f4629, %f4633, %f4625;
	ld.shared.v4.f32 	{%f4650, %f4651, %f4652, %f4653}, [%r46+15104];
	ld.shared.v4.f32 	{%f4654, %f4655, %f4656, %f4657}, [%r48+15104];
	fma.rn.f32 	%f4658, %f4650, %f4654, %f4634;
	fma.rn.f32 	%f4659, %f4651, %f4654, %f4635;
	fma.rn.f32 	%f4660, %f4652, %f4654, %f4636;
	fma.rn.f32 	%f4661, %f4653, %f4654, %f4637;
	fma.rn.f32 	%f4662, %f4650, %f4655, %f4638;
	fma.rn.f32 	%f4663, %f4651, %f4655, %f4639;
	fma.rn.f32 	%f4664, %f4652, %f4655, %f4640;
	fma.rn.f32 	%f4665, %f4653, %f4655, %f4641;
	fma.rn.f32 	%f4666, %f4650, %f4656, %f4642;
	fma.rn.f32 	%f4667, %f4651, %f4656, %f4643;
	fma.rn.f32 	%f4668, %f4652, %f4656, %f4644;
	fma.rn.f32 	%f4669, %f4653, %f4656, %f4645;
	fma.rn.f32 	%f4670, %f4650, %f4657, %f4646;
	fma.rn.f32 	%f4671, %f4651, %f4657, %f4647;
	fma.rn.f32 	%f4672, %f4652, %f4657, %f4648;
	fma.rn.f32 	%f4673, %f4653, %f4657, %f4649;
	ld.shared.v4.f32 	{%f4674, %f4675, %f4676, %f4677}, [%r46+15360];
	ld.shared.v4.f32 	{%f4678, %f4679, %f4680, %f4681}, [%r48+15360];
	fma.rn.f32 	%f4682, %f4674, %f4678, %f4658;
	fma.rn.f32 	%f4683, %f4675, %f4678, %f4659;
	fma.rn.f32 	%f4684, %f4676, %f4678, %f4660;
	fma.rn.f32 	%f4685, %f4677, %f4678, %f4661;
	fma.rn.f32 	%f4686, %f4674, %f4679, %f4662;
	fma.rn.f32 	%f4687, %f4675, %f4679, %f4663;
	fma.rn.f32 	%f4688, %f4676, %f4679, %f4664;
	fma.rn.f32 	%f4689, %f4677, %f4679, %f4665;
	fma.rn.f32 	%f4690, %f4674, %f4680, %f4666;
	fma.rn.f32 	%f4691, %f4675, %f4680, %f4667;
	fma.rn.f32 	%f4692, %f4676, %f4680, %f4668;
	fma.rn.f32 	%f4693, %f4677, %f4680, %f4669;
	fma.rn.f32 	%f4694, %f4674, %f4681, %f4670;
	fma.rn.f32 	%f4695, %f4675, %f4681, %f4671;
	fma.rn.f32 	%f4696, %f4676, %f4681, %f4672;
	fma.rn.f32 	%f4697, %f4677, %f4681, %f4673;
	ld.shared.v4.f32 	{%f4698, %f4699, %f4700, %f4701}, [%r46+15616];
	ld.shared.v4.f32 	{%f4702, %f4703, %f4704, %f4705}, [%r48+15616];
	fma.rn.f32 	%f4706, %f4698, %f4702, %f4682;
	fma.rn.f32 	%f4707, %f4699, %f4702, %f4683;
	fma.rn.f32 	%f4708, %f4700, %f4702, %f4684;
	fma.rn.f32 	%f4709, %f4701, %f4702, %f4685;
	fma.rn.f32 	%f4710, %f4698, %f4703, %f4686;
	fma.rn.f32 	%f4711, %f4699, %f4703, %f4687;
	fma.rn.f32 	%f4712, %f4700, %f4703, %f4688;
	fma.rn.f32 	%f4713, %f4701, %f4703, %f4689;
	fma.rn.f32 	%f4714, %f4698, %f4704, %f4690;
	fma.rn.f32 	%f4715, %f4699, %f4704, %f4691;
	fma.rn.f32 	%f4716, %f4700, %f4704, %f4692;
	fma.rn.f32 	%f4717, %f4701, %f4704, %f4693;
	fma.rn.f32 	%f4718, %f4698, %f4705, %f4694;
	fma.rn.f32 	%f4719, %f4699, %f4705, %f4695;
	fma.rn.f32 	%f4720, %f4700, %f4705, %f4696;
	fma.rn.f32 	%f4721, %f4701, %f4705, %f4697;
	ld.shared.v4.f32 	{%f4722, %f4723, %f4724, %f4725}, [%r46+15872];
	ld.shared.v4.f32 	{%f4726, %f4727, %f4728, %f4729}, [%r48+15872];
	fma.rn.f32 	%f4730, %f4722, %f4726, %f4706;
	fma.rn.f32 	%f4731, %f4723, %f4726, %f4707;
	fma.rn.f32 	%f4732, %f4724, %f4726, %f4708;
	fma.rn.f32 	%f4733, %f4725, %f4726, %f4709;
	fma.rn.f32 	%f4734, %f4722, %f4727, %f4710;
	fma.rn.f32 	%f4735, %f4723, %f4727, %f4711;
	fma.rn.f32 	%f4736, %f4724, %f4727, %f4712;
	fma.rn.f32 	%f4737, %f4725, %f4727, %f4713;
	fma.rn.f32 	%f4738, %f4722, %f4728, %f4714;
	fma.rn.f32 	%f4739, %f4723, %f4728, %f4715;
	fma.rn.f32 	%f4740, %f4724, %f4728, %f4716;
	fma.rn.f32 	%f4741, %f4725, %f4728, %f4717;
	fma.rn.f32 	%f4742, %f4722, %f4729, %f4718;
	fma.rn.f32 	%f4743, %f4723, %f4729, %f4719;
	fma.rn.f32 	%f4744, %f4724, %f4729, %f4720;
	fma.rn.f32 	%f4745, %f4725, %f4729, %f4721;
	ld.shared.v4.f32 	{%f4746, %f4747, %f4748, %f4749}, [%r46+16128];
	ld.shared.v4.f32 	{%f4750, %f4751, %f4752, %f4753}, [%r48+16128];
	fma.rn.f32 	%f6322, %f4746, %f4750, %f4730;
	fma.rn.f32 	%f6323, %f4747, %f4750, %f4731;
	fma.rn.f32 	%f6324, %f4748, %f4750, %f4732;
	fma.rn.f32 	%f6325, %f4749, %f4750, %f4733;
	fma.rn.f32 	%f6330, %f4746, %f4751, %f4734;
	fma.rn.f32 	%f6331, %f4747, %f4751, %f4735;
	fma.rn.f32 	%f6332, %f4748, %f4751, %f4736;
	fma.rn.f32 	%f6333, %f4749, %f4751, %f4737;
	fma.rn.f32 	%f6321, %f4746, %f4752, %f4738;
	fma.rn.f32 	%f6320, %f4747, %f4752, %f4739;
	fma.rn.f32 	%f6319, %f4748, %f4752, %f4740;
	fma.rn.f32 	%f6318, %f4749, %f4752, %f4741;
	fma.rn.f32 	%f6313, %f4746, %f4753, %f4742;
	fma.rn.f32 	%f6312, %f4747, %f4753, %f4743;
	fma.rn.f32 	%f6311, %f4748, %f4753, %f4744;
	fma.rn.f32 	%f6310, %f4749, %f4753, %f4745;
	add.s32 	%r81, %r14, 192;
	mul.wide.u32 	%rd111, %r81, 4;
	add.s64 	%rd112, %rd6, %rd111;
	ld.global.f32 	%f4754, [%rd112];
	add.s32 	%r82, %r14, 3072;
	mul.wide.u32 	%rd113, %r82, 4;
	add.s64 	%rd114, %rd6, %rd113;
	ld.global.f32 	%f4755, [%rd114];
	add.s32 	%r83, %r14, 5952;
	mul.wide.u32 	%rd115, %r83, 4;
	add.s64 	%rd116, %rd6, %rd115;
	ld.global.f32 	%f4756, [%rd116];
	add.s32 	%r84, %r14, 8832;
	mul.wide.u32 	%rd117, %r84, 4;
	add.s64 	%rd118, %rd6, %rd117;
	ld.global.f32 	%f4757, [%rd118];
	st.shared.v4.f32 	[%r22], {%f4754, %f4755, %f4756, %f4757};
	add.s32 	%r85, %r14, 193;
	mul.wide.u32 	%rd119, %r85, 4;
	add.s64 	%rd120, %rd6, %rd119;
	ld.global.f32 	%f4758, [%rd120];
	add.s32 	%r86, %r14, 3073;
	mul.wide.u32 	%rd121, %r86, 4;
	add.s64 	%rd122, %rd6, %rd121;
	ld.global.f32 	%f4759, [%rd122];
	add.s32 	%r87, %r14, 5953;
	mul.wide.u32 	%rd123, %r87, 4;
	add.s64 	%rd124, %rd6, %rd123;
	ld.global.f32 	%f4760, [%rd124];
	add.s32 	%r88, %r14, 8833;
	mul.wide.u32 	%rd125, %r88, 4;
	add.s64 	%rd126, %rd6, %rd125;
	ld.global.f32 	%f4761, [%rd126];
	st.shared.v4.f32 	[%r22+256], {%f4758, %f4759, %f4760, %f4761};
	add.s32 	%r89, %r14, 194;
	mul.wide.u32 	%rd127, %r89, 4;
	add.s64 	%rd128, %rd6, %rd127;
	ld.global.f32 	%f4762, [%rd128];
	add.s32 	%r90, %r14, 3074;
	mul.wide.u32 	%rd129, %r90, 4;
	add.s64 	%rd130, %rd6, %rd129;
	ld.global.f32 	%f4763, [%rd130];
	add.s32 	%r91, %r14, 5954;
	mul.wide.u32 	%rd131, %r91, 4;
	add.s64 	%rd132, %rd6, %rd131;
	ld.global.f32 	%f4764, [%rd132];
	add.s32 	%r92, %r14, 8834;
	mul.wide.u32 	%rd133, %r92, 4;
	add.s64 	%rd134, %rd6, %rd133;
	ld.global.f32 	%f4765, [%rd134];
	st.shared.v4.f32 	[%r22+512], {%f4762, %f4763, %f4764, %f4765};
	add.s32 	%r93, %r14, 195;
	mul.wide.u32 	%rd135, %r93, 4;
	add.s64 	%rd136, %rd6, %rd135;
	ld.global.f32 	%f4766, [%rd136];
	add.s32 	%r94, %r14, 3075;
	mul.wide.u32 	%rd137, %r94, 4;
	add.s64 	%rd138, %rd6, %rd137;
	ld.global.f32 	%f4767, [%rd138];
	add.s32 	%r95, %r14, 5955;
	mul.wide.u32 	%rd139, %r95, 4;
	add.s64 	%rd140, %rd6, %rd139;
	ld.global.f32 	%f4768, [%rd140];
	add.s32 	%r96, %r14, 8835;
	mul.wide.u32 	%rd141, %r96, 4;
	add.s64 	%rd142, %rd6, %rd141;
	ld.global.f32 	%f4769, [%rd142];
	st.shared.v4.f32 	[%r22+768], {%f4766, %f4767, %f4768, %f4769};
	ld.global.v4.f32 	{%f4770, %f4771, %f4772, %f4773}, [%rd46+2949120];
	st.shared.v4.f32 	[%r44], {%f4770, %f4771, %f4772, %f4773};
	ld.global.v4.f32 	{%f4774, %f4775, %f4776, %f4777}, [%rd46+2964480];
	st.shared.v4.f32 	[%r44+256], {%f4774, %f4775, %f4776, %f4777};
	ld.global.v4.f32 	{%f4778, %f4779, %f4780, %f4781}, [%rd46+2979840];
	st.shared.v4.f32 	[%r44+512], {%f4778, %f4779, %f4780, %f4781};
	ld.global.v4.f32 	{%f4782, %f4783, %f4784, %f4785}, [%rd46+2995200];
	st.shared.v4.f32 	[%r44+768], {%f4782, %f4783, %f4784, %f4785};
	bar.sync 	0;
	ld.shared.v4.f32 	{%f4786, %f4787, %f4788, %f4789}, [%r46];
	ld.shared.v4.f32 	{%f4790, %f4791, %f4792, %f4793}, [%r48];
	fma.rn.f32 	%f4794, %f4786, %f4790, %f3186;
	fma.rn.f32 	%f4795, %f4787, %f4790, %f3187;
	fma.rn.f32 	%f4796, %f4788, %f4790, %f3188;
	fma.rn.f32 	%f4797, %f4789, %f4790, %f3189;
	fma.rn.f32 	%f4798, %f4786, %f4791, %f3190;
	fma.rn.f32 	%f4799, %f4787, %f4791, %f3191;
	fma.rn.f32 	%f4800, %f4788, %f4791, %f3192;
	fma.rn.f32 	%f4801, %f4789, %f4791, %f3193;
	fma.rn.f32 	%f4802, %f4786, %f4792, %f3194;
	fma.rn.f32 	%f4803, %f4787, %f4792, %f3195;
	fma.rn.f32 	%f4804, %f4788, %f4792, %f3196;
	fma.rn.f32 	%f4805, %f4789, %f4792, %f3197;
	fma.rn.f32 	%f4806, %f4786, %f4793, %f3198;
	fma.rn.f32 	%f4807, %f4787, %f4793, %f3199;
	fma.rn.f32 	%f4808, %f4788, %f4793, %f3200;
	fma.rn.f32 	%f4809, %f4789, %f4793, %f3201;
	ld.shared.v4.f32 	{%f4810, %f4811, %f4812, %f4813}, [%r46+256];
	ld.shared.v4.f32 	{%f4814, %f4815, %f4816, %f4817}, [%r48+256];
	fma.rn.f32 	%f4818, %f4810, %f4814, %f4794;
	fma.rn.f32 	%f4819, %f4811, %f4814, %f4795;
	fma.rn.f32 	%f4820, %f4812, %f4814, %f4796;
	fma.rn.f32 	%f4821, %f4813, %f4814, %f4797;
	fma.rn.f32 	%f4822, %f4810, %f4815, %f4798;
	fma.rn.f32 	%f4823, %f4811, %f4815, %f4799;
	fma.rn.f32 	%f4824, %f4812, %f4815, %f4800;
	fma.rn.f32 	%f4825, %f4813, %f4815, %f4801;
	fma.rn.f32 	%f4826, %f4810, %f4816, %f4802;
	fma.rn.f32 	%f4827, %f4811, %f4816, %f4803;
	fma.rn.f32 	%f4828, %f4812, %f4816, %f4804;
	fma.rn.f32 	%f4829, %f4813, %f4816, %f4805;
	fma.rn.f32 	%f4830, %f4810, %f4817, %f4806;
	fma.rn.f32 	%f4831, %f4811, %f4817, %f4807;
	fma.rn.f32 	%f4832, %f4812, %f4817, %f4808;
	fma.rn.f32 	%f4833, %f4813, %f4817, %f4809;
	ld.shared.v4.f32 	{%f4834, %f4835, %f4836, %f4837}, [%r46+512];
	ld.shared.v4.f32 	{%f4838, %f4839, %f4840, %f4841}, [%r48+512];
	fma.rn.f32 	%f4842, %f4834, %f4838, %f4818;
	fma.rn.f32 	%f4843, %f4835, %f4838, %f4819;
	fma.rn.f32 	%f4844, %f4836, %f4838, %f4820;
	fma.rn.f32 	%f4845, %f4837, %f4838, %f4821;
	fma.rn.f32 	%f4846, %f4834, %f4839, %f4822;
	fma.rn.f32 	%f4847, %f4835, %f4839, %f4823;
	fma.rn.f32 	%f4848, %f4836, %f4839, %f4824;
	fma.rn.f32 	%f4849, %f4837, %f4839, %f4825;
	fma.rn.f32 	%f4850, %f4834, %f4840, %f4826;
	fma.rn.f32 	%f4851, %f4835, %f4840, %f4827;
	fma.rn.f32 	%f4852, %f4836, %f4840, %f4828;
	fma.rn.f32 	%f4853, %f4837, %f4840, %f4829;
	fma.rn.f32 	%f4854, %f4834, %f4841, %f4830;
	fma.rn.f32 	%f4855, %f4835, %f4841, %f4831;
	fma.rn.f32 	%f4856, %f4836, %f4841, %f4832;
	fma.rn.f32 	%f4857, %f4837, %f4841, %f4833;
	ld.shared.v4.f32 	{%f4858, %f4859, %f4860, %f4861}, [%r46+768];
	ld.shared.v4.f32 	{%f4862, %f4863, %f4864, %f4865}, [%r48+768];
	fma.rn.f32 	%f4866, %f4858, %f4862, %f4842;
	fma.rn.f32 	%f4867, %f4859, %f4862, %f4843;
	fma.rn.f32 	%f4868, %f4860, %f4862, %f4844;
	fma.rn.f32 	%f4869, %f4861, %f4862, %f4845;
	fma.rn.f32 	%f4870, %f4858, %f4863, %f4846;
	fma.rn.f32 	%f4871, %f4859, %f4863, %f4847;
	fma.rn.f32 	%f4872, %f4860, %f4863, %f4848;
	fma.rn.f32 	%f4873, %f4861, %f4863, %f4849;
	fma.rn.f32 	%f4874, %f4858, %f4864, %f4850;
	fma.rn.f32 	%f4875, %f4859, %f4864, %f4851;
	fma.rn.f32 	%f4876, %f4860, %f4864, %f4852;
	fma.rn.f32 	%f4877, %f4861, %f4864, %f4853;
	fma.rn.f32 	%f4878, %f4858, %f4865, %f4854;
	fma.rn.f32 	%f4879, %f4859, %f4865, %f4855;
	fma.rn.f32 	%f4880, %f4860, %f4865, %f4856;
	fma.rn.f32 	%f4881, %f4861, %f4865, %f4857;
	ld.shared.v4.f32 	{%f4882, %f4883, %f4884, %f4885}, [%r46+1024];
	ld.shared.v4.f32 	{%f4886, %f4887, %f4888, %f4889}, [%r48+1024];
	fma.rn.f32 	%f4890, %f4882, %f4886, %f4866;
	fma.rn.f32 	%f4891, %f4883, %f4886, %f4867;
	fma.rn.f32 	%f4892, %f4884, %f4886, %f4868;
	fma.rn.f32 	%f4893, %f4885, %f4886, %f4869;
	fma.rn.f32 	%f4894, %f4882, %f4887, %f4870;
	fma.rn.f32 	%f4895, %f4883, %f4887, %f4871;
	fma.rn.f32 	%f4896, %f4884, %f4887, %f4872;
	fma.rn.f32 	%f4897, %f4885, %f4887, %f4873;
	fma.rn.f32 	%f4898, %f4882, %f4888, %f4874;
	fma.rn.f32 	%f4899, %f4883, %f4888, %f4875;
	fma.rn.f32 	%f4900, %f4884, %f4888, %f4876;
	fma.rn.f32 	%f4901, %f4885, %f4888, %f4877;
	fma.rn.f32 	%f4902, %f4882, %f4889, %f4878;
	fma.rn.f32 	%f4903, %f4883, %f4889, %f4879;
	fma.rn.f32 	%f4904, %f4884, %f4889, %f4880;
	fma.rn.f32 	%f4905, %f4885, %f4889, %f4881;
	ld.shared.v4.f32 	{%f4906, %f4907, %f4908, %f4909}, [%r46+1280];
	ld.shared.v4.f32 	{%f4910, %f4911, %f4912, %f4913}, [%r48+1280];
	fma.rn.f32 	%f4914, %f4906, %f4910, %f4890;
	fma.rn.f32 	%f4915, %f4907, %f4910, %f4891;
	fma.rn.f32 	%f4916, %f4908, %f4910, %f4892;
	fma.rn.f32 	%f4917, %f4909, %f4910, %f4893;
	fma.rn.f32 	%f4918, %f4906, %f4911, %f4894;
	fma.rn.f32 	%f4919, %f4907, %f4911, %f4895;
	fma.rn.f32 	%f4920, %f4908, %f4911, %f4896;
	fma.rn.f32 	%f4921, %f4909, %f4911, %f4897;
	fma.rn.f32 	%f4922, %f4906, %f4912, %f4898;
	fma.rn.f32 	%f4923, %f4907, %f4912, %f4899;
	fma.rn.f32 	%f4924, %f4908, %f4912, %f4900;
	fma.rn.f32 	%f4925, %f4909, %f4912, %f4901;
	fma.rn.f32 	%f4926, %f4906, %f4913, %f4902;
	fma.rn.f32 	%f4927, %f4907, %f4913, %f4903;
	fma.rn.f32 	%f4928, %f4908, %f4913, %f4904;
	fma.rn.f32 	%f4929, %f4909, %f4913, %f4905;
	ld.shared.v4.f32 	{%f4930, %f4931, %f4932, %f4933}, [%r46+1536];
	ld.shared.v4.f32 	{%f4934, %f4935, %f4936, %f4937}, [%r48+1536];
	fma.rn.f32 	%f4938, %f4930, %f4934, %f4914;
	fma.rn.f32 	%f4939, %f4931, %f4934, %f4915;
	fma.rn.f32 	%f4940, %f4932, %f4934, %f4916;
	fma.rn.f32 	%f4941, %f4933, %f4934, %f4917;
	fma.rn.f32 	%f4942, %f4930, %f4935, %f4918;
	fma.rn.f32 	%f4943, %f4931, %f4935, %f4919;
	fma.rn.f32 	%f4944, %f4932, %f4935, %f4920;
	fma.rn.f32 	%f4945, %f4933, %f4935, %f4921;
	fma.rn.f32 	%f4946, %f4930, %f4936, %f4922;
	fma.rn.f32 	%f4947, %f4931, %f4936, %f4923;
	fma.rn.f32 	%f4948, %f4932, %f4936, %f4924;
	fma.rn.f32 	%f4949, %f4933, %f4936, %f4925;
	fma.rn.f32 	%f4950, %f4930, %f4937, %f4926;
	fma.rn.f32 	%f4951, %f4931, %f4937, %f4927;
	fma.rn.f32 	%f4952, %f4932, %f4937, %f4928;
	fma.rn.f32 	%f4953, %f4933, %f4937, %f4929;
	ld.shared.v4.f32 	{%f4954, %f4955, %f4956, %f4957}, [%r46+1792];
	ld.shared.v4.f32 	{%f4958, %f4959, %f4960, %f4961}, [%r48+1792];
	fma.rn.f32 	%f4962, %f4954, %f4958, %f4938;
	fma.rn.f32 	%f4963, %f4955, %f4958, %f4939;
	fma.rn.f32 	%f4964, %f4956, %f4958, %f4940;
	fma.rn.f32 	%f4965, %f4957, %f4958, %f4941;
	fma.rn.f32 	%f4966, %f4954, %f4959, %f4942;
	fma.rn.f32 	%f4967, %f4955, %f4959, %f4943;
	fma.rn.f32 	%f4968, %f4956, %f4959, %f4944;
	fma.rn.f32 	%f4969, %f4957, %f4959, %f4945;
	fma.rn.f32 	%f4970, %f4954, %f4960, %f4946;
	fma.rn.f32 	%f4971, %f4955, %f4960, %f4947;
	fma.rn.f32 	%f4972, %f4956, %f4960, %f4948;
	fma.rn.f32 	%f4973, %f4957, %f4960, %f4949;
	fma.rn.f32 	%f4974, %f4954, %f4961, %f4950;
	fma.rn.f32 	%f4975, %f4955, %f4961, %f4951;
	fma.rn.f32 	%f4976, %f4956, %f4961, %f4952;
	fma.rn.f32 	%f4977, %f4957, %f4961, %f4953;
	ld.shared.v4.f32 	{%f4978, %f4979, %f4980, %f4981}, [%r46+2048];
	ld.shared.v4.f32 	{%f4982, %f4983, %f4984, %f4985}, [%r48+2048];
	fma.rn.f32 	%f4986, %f4978, %f4982, %f4962;
	fma.rn.f32 	%f4987, %f4979, %f4982, %f4963;
	fma.rn.f32 	%f4988, %f4980, %f4982, %f4964;
	fma.rn.f32 	%f4989, %f4981, %f4982, %f4965;
	fma.rn.f32 	%f4990, %f4978, %f4983, %f4966;
	fma.rn.f32 	%f4991, %f4979, %f4983, %f4967;
	fma.rn.f32 	%f4992, %f4980, %f4983, %f4968;
	fma.rn.f32 	%f4993, %f4981, %f4983, %f4969;
	fma.rn.f32 	%f4994, %f4978, %f4984, %f4970;
	fma.rn.f32 	%f4995, %f4979, %f4984, %f4971;
	fma.rn.f32 	%f4996, %f4980, %f4984, %f4972;
	fma.rn.f32 	%f4997, %f4981, %f4984, %f4973;
	fma.rn.f32 	%f4998, %f4978, %f4985, %f4974;
	fma.rn.f32 	%f4999, %f4979, %f4985, %f4975;
	fma.rn.f32 	%f5000, %f4980, %f4985, %f4976;
	fma.rn.f32 	%f5001, %f4981, %f4985, %f4977;
	ld.shared.v4.f32 	{%f5002, %f5003, %f5004, %f5005}, [%r46+2304];
	ld.shared.v4.f32 	{%f5006, %f5007, %f5008, %f5009}, [%r48+2304];
	fma.rn.f32 	%f5010, %f5002, %f5006, %f4986;
	fma.rn.f32 	%f5011, %f5003, %f5006, %f4987;
	fma.rn.f32 	%f5012, %f5004, %f5006, %f4988;
	fma.rn.f32 	%f5013, %f5005, %f5006, %f4989;
	fma.rn.f32 	%f5014, %f5002, %f5007, %f4990;
	fma.rn.f32 	%f5015, %f5003, %f5007, %f4991;
	fma.rn.f32 	%f5016, %f5004, %f5007, %f4992;
	fma.rn.f32 	%f5017, %f5005, %f5007, %f4993;
	fma.rn.f32 	%f5018, %f5002, %f5008, %f4994;
	fma.rn.f32 	%f5019, %f5003, %f5008, %f4995;
	fma.rn.f32 	%f5020, %f5004, %f5008, %f4996;
	fma.rn.f32 	%f5021, %f5005, %f5008, %f4997;
	fma.rn.f32 	%f5022, %f5002, %f5009, %f4998;
	fma.rn.f32 	%f5023, %f5003, %f5009, %f4999;
	fma.rn.f32 	%f5024, %f5004, %f5009, %f5000;
	fma.rn.f32 	%f5025, %f5005, %f5009, %f5001;
	ld.shared.v4.f32 	{%f5026, %f5027, %f5028, %f5029}, [%r46+2560];
	ld.shared.v4.f32 	{%f5030, %f5031, %f5032, %f5033}, [%r48+2560];
	fma.rn.f32 	%f5034, %f5026, %f5030, %f5010;
	fma.rn.f32 	%f5035, %f5027, %f5030, %f5011;
	fma.rn.f32 	%f5036, %f5028, %f5030, %f5012;
	fma.rn.f32 	%f5037, %f5029, %f5030, %f5013;
	fma.rn.f32 	%f5038, %f5026, %f5031, %f5014;
	fma.rn.f32 	%f5039, %f5027, %f5031, %f5015;
	fma.rn.f32 	%f5040, %f5028, %f5031, %f5016;
	fma.rn.f32 	%f5041, %f5029, %f5031, %f5017;
	fma.rn.f32 	%f5042, %f5026, %f5032, %f5018;
	fma.rn.f32 	%f5043, %f5027, %f5032, %f5019;
	fma.rn.f32 	%f5044, %f5028, %f5032, %f5020;
	fma.rn.f32 	%f5045, %f5029, %f5032, %f5021;
	fma.rn.f32 	%f5046, %f5026, %f5033, %f5022;
	fma.rn.f32 	%f5047, %f5027, %f5033, %f5023;
	fma.rn.f32 	%f5048, %f5028, %f5033, %f5024;
	fma.rn.f32 	%f5049, %f5029, %f5033, %f5025;
	ld.shared.v4.f32 	{%f5050, %f5051, %f5052, %f5053}, [%r46+2816];
	ld.shared.v4.f32 	{%f5054, %f5055, %f5056, %f5057}, [%r48+2816];
	fma.rn.f32 	%f5058, %f5050, %f5054, %f5034;
	fma.rn.f32 	%f5059, %f5051, %f5054, %f5035;
	fma.rn.f32 	%f5060, %f5052, %f5054, %f5036;
	fma.rn.f32 	%f5061, %f5053, %f5054, %f5037;
	fma.rn.f32 	%f5062, %f5050, %f5055, %f5038;
	fma.rn.f32 	%f5063, %f5051, %f5055, %f5039;
	fma.rn.f32 	%f5064, %f5052, %f5055, %f5040;
	fma.rn.f32 	%f5065, %f5053, %f5055, %f5041;
	fma.rn.f32 	%f5066, %f5050, %f5056, %f5042;
	fma.rn.f32 	%f5067, %f5051, %f5056, %f5043;
	fma.rn.f32 	%f5068, %f5052, %f5056, %f5044;
	fma.rn.f32 	%f5069, %f5053, %f5056, %f5045;
	fma.rn.f32 	%f5070, %f5050, %f5057, %f5046;
	fma.rn.f32 	%f5071, %f5051, %f5057, %f5047;
	fma.rn.f32 	%f5072, %f5052, %f5057, %f5048;
	fma.rn.f32 	%f5073, %f5053, %f5057, %f5049;
	ld.shared.v4.f32 	{%f5074, %f5075, %f5076, %f5077}, [%r46+3072];
	ld.shared.v4.f32 	{%f5078, %f5079, %f5080, %f5081}, [%r48+3072];
	fma.rn.f32 	%f5082, %f5074, %f5078, %f5058;
	fma.rn.f32 	%f5083, %f5075, %f5078, %f5059;
	fma.rn.f32 	%f5084, %f5076, %f5078, %f5060;
	fma.rn.f32 	%f5085, %f5077, %f5078, %f5061;
	fma.rn.f32 	%f5086, %f5074, %f5079, %f5062;
	fma.rn.f32 	%f5087, %f5075, %f5079, %f5063;
	fma.rn.f32 	%f5088, %f5076, %f5079, %f5064;
	fma.rn.f32 	%f5089, %f5077, %f5079, %f5065;
	fma.rn.f32 	%f5090, %f5074, %f5080, %f5066;
	fma.rn.f32 	%f5091, %f5075, %f5080, %f5067;
	fma.rn.f32 	%f5092, %f5076, %f5080, %f5068;
	fma.rn.f32 	%f5093, %f5077, %f5080, %f5069;
	fma.rn.f32 	%f5094, %f5074, %f5081, %f5070;
	fma.rn.f32 	%f5095, %f5075, %f5081, %f5071;
	fma.rn.f32 	%f5096, %f5076, %f5081, %f5072;
	fma.rn.f32 	%f5097, %f5077, %f5081, %f5073;
	ld.shared.v4.f32 	{%f5098, %f5099, %f5100, %f5101}, [%r46+3328];
	ld.shared.v4.f32 	{%f5102, %f5103, %f5104, %f5105}, [%r48+3328];
	fma.rn.f32 	%f5106, %f5098, %f5102, %f5082;
	fma.rn.f32 	%f5107, %f5099, %f5102, %f5083;
	fma.rn.f32 	%f5108, %f5100, %f5102, %f5084;
	fma.rn.f32 	%f5109, %f5101, %f5102, %f5085;
	fma.rn.f32 	%f5110, %f5098, %f5103, %f5086;
	fma.rn.f32 	%f5111, %f5099, %f5103, %f5087;
	fma.rn.f32 	%f5112, %f5100, %f5103, %f5088;
	fma.rn.f32 	%f5113, %f5101, %f5103, %f5089;
	fma.rn.f32 	%f5114, %f5098, %f5104, %f5090;
	fma.rn.f32 	%f5115, %f5099, %f5104, %f5091;
	fma.rn.f32 	%f5116, %f5100, %f5104, %f5092;
	fma.rn.f32 	%f5117, %f5101, %f5104, %f5093;
	fma.rn.f32 	%f5118, %f5098, %f5105, %f5094;
	fma.rn.f32 	%f5119, %f5099, %f5105, %f5095;
	fma.rn.f32 	%f5120, %f5100, %f5105, %f5096;
	fma.rn.f32 	%f5121, %f5101, %f5105, %f5097;
	ld.shared.v4.f32 	{%f5122, %f5123, %f5124, %f5125}, [%r46+3584];
	ld.shared.v4.f32 	{%f5126, %f5127, %f5128, %f5129}, [%r48+3584];
	fma.rn.f32 	%f5130, %f5122, %f5126, %f5106;
	fma.rn.f32 	%f5131, %f5123, %f5126, %f5107;
	fma.rn.f32 	%f5132, %f5124, %f5126, %f5108;
	fma.rn.f32 	%f5133, %f5125, %f5126, %f5109;
	fma.rn.f32 	%f5134, %f5122, %f5127, %f5110;
	fma.rn.f32 	%f5135, %f5123, %f5127, %f5111;
	fma.rn.f32 	%f5136, %f5124, %f5127, %f5112;
	fma.rn.f32 	%f5137, %f5125, %f5127, %f5113;
	fma.rn.f32 	%f5138, %f5122, %f5128, %f5114;
	fma.rn.f32 	%f5139, %f5123, %f5128, %f5115;
	fma.rn.f32 	%f5140, %f5124, %f5128, %f5116;
	fma.rn.f32 	%f5141, %f5125, %f5128, %f5117;
	fma.rn.f32 	%f5142, %f5122, %f5129, %f5118;
	fma.rn.f32 	%f5143, %f5123, %f5129, %f5119;
	fma.rn.f32 	%f5144, %f5124, %f5129, %f5120;
	fma.rn.f32 	%f5145, %f5125, %f5129, %f5121;
	ld.shared.v4.f32 	{%f5146, %f5147, %f5148, %f5149}, [%r46+3840];
	ld.shared.v4.f32 	{%f5150, %f5151, %f5152, %f5153}, [%r48+3840];
	fma.rn.f32 	%f5154, %f5146, %f5150, %f5130;
	fma.rn.f32 	%f5155, %f5147, %f5150, %f5131;
	fma.rn.f32 	%f5156, %f5148, %f5150, %f5132;
	fma.rn.f32 	%f5157, %f5149, %f5150, %f5133;
	fma.rn.f32 	%f5158, %f5146, %f5151, %f5134;
	fma.rn.f32 	%f5159, %f5147, %f5151, %f5135;
	fma.rn.f32 	%f5160, %f5148, %f5151, %f5136;
	fma.rn.f32 	%f5161, %f5149, %f5151, %f5137;
	fma.rn.f32 	%f5162, %f5146, %f5152, %f5138;
	fma.rn.f32 	%f5163, %f5147, %f5152, %f5139;
	fma.rn.f32 	%f5164, %f5148, %f5152, %f5140;
	fma.rn.f32 	%f5165, %f5149, %f5152, %f5141;
	fma.rn.f32 	%f5166, %f5146, %f5153, %f5142;
	fma.rn.f32 	%f5167, %f5147, %f5153, %f5143;
	fma.rn.f32 	%f5168, %f5148, %f5153, %f5144;
	fma.rn.f32 	%f5169, %f5149, %f5153, %f5145;
	ld.shared.v4.f32 	{%f5170, %f5171, %f5172, %f5173}, [%r46+4096];
	ld.shared.v4.f32 	{%f5174, %f5175, %f5176, %f5177}, [%r48+4096];
	fma.rn.f32 	%f5178, %f5170, %f5174, %f5154;
	fma.rn.f32 	%f5179, %f5171, %f5174, %f5155;
	fma.rn.f32 	%f5180, %f5172, %f5174, %f5156;
	fma.rn.f32 	%f5181, %f5173, %f5174, %f5157;
	fma.rn.f32 	%f5182, %f5170, %f5175, %f5158;
	fma.rn.f32 	%f5183, %f5171, %f5175, %f5159;
	fma.rn.f32 	%f5184, %f5172, %f5175, %f5160;
	fma.rn.f32 	%f5185, %f5173, %f5175, %f5161;
	fma.rn.f32 	%f5186, %f5170, %f5176, %f5162;
	fma.rn.f32 	%f5187, %f5171, %f5176, %f5163;
	fma.rn.f32 	%f5188, %f5172, %f5176, %f5164;
	fma.rn.f32 	%f5189, %f5173, %f5176, %f5165;
	fma.rn.f32 	%f5190, %f5170, %f5177, %f5166;
	fma.rn.f32 	%f5191, %f5171, %f5177, %f5167;
	fma.rn.f32 	%f5192, %f5172, %f5177, %f5168;
	fma.rn.f32 	%f5193, %f5173, %f5177, %f5169;
	ld.shared.v4.f32 	{%f5194, %f5195, %f5196, %f5197}, [%r46+4352];
	ld.shared.v4.f32 	{%f5198, %f5199, %f5200, %f5201}, [%r48+4352];
	fma.rn.f32 	%f5202, %f5194, %f5198, %f5178;
	fma.rn.f32 	%f5203, %f5195, %f5198, %f5179;
	fma.rn.f32 	%f5204, %f5196, %f5198, %f5180;
	fma.rn.f32 	%f5205, %f5197, %f5198, %f5181;
	fma.rn.f32 	%f5206, %f5194, %f5199, %f5182;
	fma.rn.f32 	%f5207, %f5195, %f5199, %f5183;
	fma.rn.f32 	%f5208, %f5196, %f5199, %f5184;
	fma.rn.f32 	%f5209, %f5197, %f5199, %f5185;
	fma.rn.f32 	%f5210, %f5194, %f5200, %f5186;
	fma.rn.f32 	%f5211, %f5195, %f5200, %f5187;
	fma.rn.f32 	%f5212, %f5196, %f5200, %f5188;
	fma.rn.f32 	%f5213, %f5197, %f5200, %f5189;
	fma.rn.f32 	%f5214, %f5194, %f5201, %f5190;
	fma.rn.f32 	%f5215, %f5195, %f5201, %f5191;
	fma.rn.f32 	%f5216, %f5196, %f5201, %f5192;
	fma.rn.f32 	%f5217, %f5197, %f5201, %f5193;
	ld.shared.v4.f32 	{%f5218, %f5219, %f5220, %f5221}, [%r46+4608];
	ld.shared.v4.f32 	{%f5222, %f5223, %f5224, %f5225}, [%r48+4608];
	fma.rn.f32 	%f5226, %f5218, %f5222, %f5202;
	fma.rn.f32 	%f5227, %f5219, %f5222, %f5203;
	fma.rn.f32 	%f5228, %f5220, %f5222, %f5204;
	fma.rn.f32 	%f5229, %f5221, %f5222, %f5205;
	fma.rn.f32 	%f5230, %f5218, %f5223, %f5206;
	fma.rn.f32 	%f5231, %f5219, %f5223, %f5207;
	fma.rn.f32 	%f5232, %f5220, %f5223, %f5208;
	fma.rn.f32 	%f5233, %f5221, %f5223, %f5209;
	fma.rn.f32 	%f5234, %f5218, %f5224, %f5210;
	fma.rn.f32 	%f5235, %f5219, %f5224, %f5211;
	fma.rn.f32 	%f5236, %f5220, %f5224, %f5212;
	fma.rn.f32 	%f5237, %f5221, %f5224, %f5213;
	fma.rn.f32 	%f5238, %f5218, %f5225, %f5214;
	fma.rn.f32 	%f5239, %f5219, %f5225, %f5215;
	fma.rn.f32 	%f5240, %f5220, %f5225, %f5216;
	fma.rn.f32 	%f5241, %f5221, %f5225, %f5217;
	ld.shared.v4.f32 	{%f5242, %f5243, %f5244, %f5245}, [%r46+4864];
	ld.shared.v4.f32 	{%f5246, %f5247, %f5248, %f5249}, [%r48+4864];
	fma.rn.f32 	%f5250, %f5242, %f5246, %f5226;
	fma.rn.f32 	%f5251, %f5243, %f5246, %f5227;
	fma.rn.f32 	%f5252, %f5244, %f5246, %f5228;
	fma.rn.f32 	%f5253, %f5245, %f5246, %f5229;
	fma.rn.f32 	%f5254, %f5242, %f5247, %f5230;
	fma.rn.f32 	%f5255, %f5243, %f5247, %f5231;
	fma.rn.f32 	%f5256, %f5244, %f5247, %f5232;
	fma.rn.f32 	%f5257, %f5245, %f5247, %f5233;
	fma.rn.f32 	%f5258, %f5242, %f5248, %f5234;
	fma.rn.f32 	%f5259, %f5243, %f5248, %f5235;
	fma.rn.f32 	%f5260, %f5244, %f5248, %f5236;
	fma.rn.f32 	%f5261, %f5245, %f5248, %f5237;
	fma.rn.f32 	%f5262, %f5242, %f5249, %f5238;
	fma.rn.f32 	%f5263, %f5243, %f5249, %f5239;
	fma.rn.f32 	%f5264, %f5244, %f5249, %f5240;
	fma.rn.f32 	%f5265, %f5245, %f5249, %f5241;
	ld.shared.v4.f32 	{%f5266, %f5267, %f5268, %f5269}, [%r46+5120];
	ld.shared.v4.f32 	{%f5270, %f5271, %f5272, %f5273}, [%r48+5120];
	fma.rn.f32 	%f5274, %f5266, %f5270, %f5250;
	fma.rn.f32 	%f5275, %f5267, %f5270, %f5251;
	fma.rn.f32 	%f5276, %f5268, %f5270, %f5252;
	fma.rn.f32 	%f5277, %f5269, %f5270, %f5253;
	fma.rn.f32 	%f5278, %f5266, %f5271, %f5254;
	fma.rn.f32 	%f5279, %f5267, %f5271, %f5255;
	fma.rn.f32 	%f5280, %f5268, %f5271, %f5256;
	fma.rn.f32 	%f5281, %f5269, %f5271, %f5257;
	fma.rn.f32 	%f5282, %f5266, %f5272, %f5258;
	fma.rn.f32 	%f5283, %f5267, %f5272, %f5259;
	fma.rn.f32 	%f5284, %f5268, %f5272, %f5260;
	fma.rn.f32 	%f5285, %f5269, %f5272, %f5261;
	fma.rn.f32 	%f5286, %f5266, %f5273, %f5262;
	fma.rn.f32 	%f5287, %f5267, %f5273, %f5263;
	fma.rn.f32 	%f5288, %f5268, %f5273, %f5264;
	fma.rn.f32 	%f5289, %f5269, %f5273, %f5265;
	ld.shared.v4.f32 	{%f5290, %f5291, %f5292, %f5293}, [%r46+5376];
	ld.shared.v4.f32 	{%f5294, %f5295, %f5296, %f5297}, [%r48+5376];
	fma.rn.f32 	%f5298, %f5290, %f5294, %f5274;
	fma.rn.f32 	%f5299, %f5291, %f5294, %f5275;
	fma.rn.f32 	%f5300, %f5292, %f5294, %f5276;
	fma.rn.f32 	%f5301, %f5293, %f5294, %f5277;
	fma.rn.f32 	%f5302, %f5290, %f5295, %f5278;
	fma.rn.f32 	%f5303, %f5291, %f5295, %f5279;
	fma.rn.f32 	%f5304, %f5292, %f5295, %f5280;
	fma.rn.f32 	%f5305, %f5293, %f5295, %f5281;
	fma.rn.f32 	%f5306, %f5290, %f5296, %f5282;
	fma.rn.f32 	%f5307, %f5291, %f5296, %f5283;
	fma.rn.f32 	%f5308, %f5292, %f5296, %f5284;
	fma.rn.f32 	%f5309, %f5293, %f5296, %f5285;
	fma.rn.f32 	%f5310, %f5290, %f5297, %f5286;
	fma.rn.f32 	%f5311, %f5291, %f5297, %f5287;
	fma.rn.f32 	%f5312, %f5292, %f5297, %f5288;
	fma.rn.f32 	%f5313, %f5293, %f5297, %f5289;
	ld.shared.v4.f32 	{%f5314, %f5315, %f5316, %f5317}, [%r46+5632];
	ld.shared.v4.f32 	{%f5318, %f5319, %f5320, %f5321}, [%r48+5632];
	fma.rn.f32 	%f5322, %f5314, %f5318, %f5298;
	fma.rn.f32 	%f5323, %f5315, %f5318, %f5299;
	fma.rn.f32 	%f5324, %f5316, %f5318, %f5300;
	fma.rn.f32 	%f5325, %f5317, %f5318, %f5301;
	fma.rn.f32 	%f5326, %f5314, %f5319, %f5302;
	fma.rn.f32 	%f5327, %f5315, %f5319, %f5303;
	fma.rn.f32 	%f5328, %f5316, %f5319, %f5304;
	fma.rn.f32 	%f5329, %f5317, %f5319, %f5305;
	fma.rn.f32 	%f5330, %f5314, %f5320, %f5306;
	fma.rn.f32 	%f5331, %f5315, %f5320, %f5307;
	fma.rn.f32 	%f5332, %f5316, %f5320, %f5308;
	fma.rn.f32 	%f5333, %f5317, %f5320, %f5309;
	fma.rn.f32 	%f5334, %f5314, %f5321, %f5310;
	fma.rn.f32 	%f5335, %f5315, %f5321, %f5311;
	fma.rn.f32 	%f5336, %f5316, %f5321, %f5312;
	fma.rn.f32 	%f5337, %f5317, %f5321, %f5313;
	ld.shared.v4.f32 	{%f5338, %f5339, %f5340, %f5341}, [%r46+5888];
	ld.shared.v4.f32 	{%f5342, %f5343, %f5344, %f5345}, [%r48+5888];
	fma.rn.f32 	%f5346, %f5338, %f5342, %f5322;
	fma.rn.f32 	%f5347, %f5339, %f5342, %f5323;
	fma.rn.f32 	%f5348, %f5340, %f5342, %f5324;
	fma.rn.f32 	%f5349, %f5341, %f5342, %f5325;
	fma.rn.f32 	%f5350, %f5338, %f5343, %f5326;
	fma.rn.f32 	%f5351, %f5339, %f5343, %f5327;
	fma.rn.f32 	%f5352, %f5340, %f5343, %f5328;
	fma.rn.f32 	%f5353, %f5341, %f5343, %f5329;
	fma.rn.f32 	%f5354, %f5338, %f5344, %f5330;
	fma.rn.f32 	%f5355, %f5339, %f5344, %f5331;
	fma.rn.f32 	%f5356, %f5340, %f5344, %f5332;
	fma.rn.f32 	%f5357, %f5341, %f5344, %f5333;
	fma.rn.f32 	%f5358, %f5338, %f5345, %f5334;
	fma.rn.f32 	%f5359, %f5339, %f5345, %f5335;
	fma.rn.f32 	%f5360, %f5340, %f5345, %f5336;
	fma.rn.f32 	%f5361, %f5341, %f5345, %f5337;
	ld.shared.v4.f32 	{%f5362, %f5363, %f5364, %f5365}, [%r46+6144];
	ld.shared.v4.f32 	{%f5366, %f5367, %f5368, %f5369}, [%r48+6144];
	fma.rn.f32 	%f5370, %f5362, %f5366, %f5346;
	fma.rn.f32 	%f5371, %f5363, %f5366, %f5347;
	fma.rn.f32 	%f5372, %f5364, %f5366, %f5348;
	fma.rn.f32 	%f5373, %f5365, %f5366, %f5349;
	fma.rn.f32 	%f5374, %f5362, %f5367, %f5350;
	fma.rn.f32 	%f5375, %f5363, %f5367, %f5351;
	fma.rn.f32 	%f5376, %f5364, %f5367, %f5352;
	fma.rn.f32 	%f5377, %f5365, %f5367, %f5353;
	fma.rn.f32 	%f5378, %f5362, %f5368, %f5354;
	fma.rn.f32 	%f5379, %f5363, %f5368, %f5355;
	fma.rn.f32 	%f5380, %f5364, %f5368, %f5356;
	fma.rn.f32 	%f5381, %f5365, %f5368, %f5357;
	fma.rn.f32 	%f5382, %f5362, %f5369, %f5358;
	fma.rn.f32 	%f5383, %f5363, %f5369, %f5359;
	fma.rn.f32 	%f5384, %f5364, %f5369, %f5360;
	fma.rn.f32 	%f5385, %f5365, %f5369, %f5361;
	ld.shared.v4.f32 	{%f5386, %f5387, %f5388, %f5389}, [%r46+6400];
	ld.shared.v4.f32 	{%f5390, %f5391, %f5392, %f5393}, [%r48+6400];
	fma.rn.f32 	%f5394, %f5386, %f5390, %f5370;
	fma.rn.f32 	%f5395, %f5387, %f5390, %f5371;
	fma.rn.f32 	%f5396, %f5388, %f5390, %f5372;
	fma.rn.f32 	%f5397, %f5389, %f5390, %f5373;
	fma.rn.f32 	%f5398, %f5386, %f5391, %f5374;
	fma.rn.f32 	%f5399, %f5387, %f5391, %f5375;
	fma.rn.f32 	%f5400, %f5388, %f5391, %f5376;
	fma.rn.f32 	%f5401, %f5389, %f5391, %f5377;
	fma.rn.f32 	%f5402, %f5386, %f5392, %f5378;
	fma.rn.f32 	%f5403, %f5387, %f5392, %f5379;
	fma.rn.f32 	%f5404, %f5388, %f5392, %f5380;
	fma.rn.f32 	%f5405, %f5389, %f5392, %f5381;
	fma.rn.f32 	%f5406, %f5386, %f5393, %f5382;
	fma.rn.f32 	%f5407, %f5387, %f5393, %f5383;
	fma.rn.f32 	%f5408, %f5388, %f5393, %f5384;
	fma.rn.f32 	%f5409, %f5389, %f5393, %f5385;
	ld.shared.v4.f32 	{%f5410, %f5411, %f5412, %f5413}, [%r46+6656];
	ld.shared.v4.f32 	{%f5414, %f5415, %f5416, %f5417}, [%r48+6656];
	fma.rn.f32 	%f5418, %f5410, %f5414, %f5394;
	fma.rn.f32 	%f5419, %f5411, %f5414, %f5395;
	fma.rn.f32 	%f5420, %f5412, %f5414, %f5396;
	fma.rn.f32 	%f5421, %f5413, %f5414, %f5397;
	fma.rn.f32 	%f5422, %f5410, %f5415, %f5398;
	fma.rn.f32 	%f5423, %f5411, %f5415, %f5399;
	fma.rn.f32 	%f5424, %f5412, %f5415, %f5400;
	fma.rn.f32 	%f5425, %f5413, %f5415, %f5401;
	fma.rn.f32 	%f5426, %f5410, %f5416, %f5402;
	fma.rn.f32 	%f5427, %f5411, %f5416, %f5403;
	fma.rn.f32 	%f5428, %f5412, %f5416, %f5404;
	fma.rn.f32 	%f5429, %f5413, %f5416, %f5405;
	fma.rn.f32 	%f5430, %f5410, %f5417, %f5406;
	fma.rn.f32 	%f5431, %f5411, %f5417, %f5407;
	fma.rn.f32 	%f5432, %f5412, %f5417, %f5408;
	fma.rn.f32 	%f5433, %f5413, %f5417, %f5409;
	ld.shared.v4.f32 	{%f5434, %f5435, %f5436, %f5437}, [%r46+6912];
	ld.shared.v4.f32 	{%f5438, %f5439, %f5440, %f5441}, [%r48+6912];
	fma.rn.f32 	%f5442, %f5434, %f5438, %f5418;
	fma.rn.f32 	%f5443, %f5435, %f5438, %f5419;
	fma.rn.f32 	%f5444, %f5436, %f5438, %f5420;
	fma.rn.f32 	%f5445, %f5437, %f5438, %f5421;
	fma.rn.f32 	%f5446, %f5434, %f5439, %f5422;
	fma.rn.f32 	%f5447, %f5435, %f5439, %f5423;
	fma.rn.f32 	%f5448, %f5436, %f5439, %f5424;
	fma.rn.f32 	%f5449, %f5437, %f5439, %f5425;
	fma.rn.f32 	%f5450, %f5434, %f5440, %f5426;
	fma.rn.f32 	%f5451, %f5435, %f5440, %f5427;
	fma.rn.f32 	%f5452, %f5436, %f5440, %f5428;
	fma.rn.f32 	%f5453, %f5437, %f5440, %f5429;
	fma.rn.f32 	%f5454, %f5434, %f5441, %f5430;
	fma.rn.f32 	%f5455, %f5435, %f5441, %f5431;
	fma.rn.f32 	%f5456, %f5436, %f5441, %f5432;
	fma.rn.f32 	%f5457, %f5437, %f5441, %f5433;
	ld.shared.v4.f32 	{%f5458, %f5459, %f5460, %f5461}, [%r46+7168];
	ld.shared.v4.f32 	{%f5462, %f5463, %f5464, %f5465}, [%r48+7168];
	fma.rn.f32 	%f5466, %f5458, %f5462, %f5442;
	fma.rn.f32 	%f5467, %f5459, %f5462, %f5443;
	fma.rn.f32 	%f5468, %f5460, %f5462, %f5444;
	fma.rn.f32 	%f5469, %f5461, %f5462, %f5445;
	fma.rn.f32 	%f5470, %f5458, %f5463, %f5446;
	fma.rn.f32 	%f5471, %f5459, %f5463, %f5447;
	fma.rn.f32 	%f5472, %f5460, %f5463, %f5448;
	fma.rn.f32 	%f5473, %f5461, %f5463, %f5449;
	fma.rn.f32 	%f5474, %f5458, %f5464, %f5450;
	fma.rn.f32 	%f5475, %f5459, %f5464, %f5451;
	fma.rn.f32 	%f5476, %f5460, %f5464, %f5452;
	fma.rn.f32 	%f5477, %f5461, %f5464, %f5453;
	fma.rn.f32 	%f5478, %f5458, %f5465, %f5454;
	fma.rn.f32 	%f5479, %f5459, %f5465, %f5455;
	fma.rn.f32 	%f5480, %f5460, %f5465, %f5456;
	fma.rn.f32 	%f5481, %f5461, %f5465, %f5457;
	ld.shared.v4.f32 	{%f5482, %f5483, %f5484, %f5485}, [%r46+7424];
	ld.shared.v4.f32 	{%f5486, %f5487, %f5488, %f5489}, [%r48+7424];
	fma.rn.f32 	%f5490, %f5482, %f5486, %f5466;
	fma.rn.f32 	%f5491, %f5483, %f5486, %f5467;
	fma.rn.f32 	%f5492, %f5484, %f5486, %f5468;
	fma.rn.f32 	%f5493, %f5485, %f5486, %f5469;
	fma.rn.f32 	%f5494, %f5482, %f5487, %f5470;
	fma.rn.f32 	%f5495, %f5483, %f5487, %f5471;
	fma.rn.f32 	%f5496, %f5484, %f5487, %f5472;
	fma.rn.f32 	%f5497, %f5485, %f5487, %f5473;
	fma.rn.f32 	%f5498, %f5482, %f5488, %f5474;
	fma.rn.f32 	%f5499, %f5483, %f5488, %f5475;
	fma.rn.f32 	%f5500, %f5484, %f5488, %f5476;
	fma.rn.f32 	%f5501, %f5485, %f5488, %f5477;
	fma.rn.f32 	%f5502, %f5482, %f5489, %f5478;
	fma.rn.f32 	%f5503, %f5483, %f5489, %f5479;
	fma.rn.f32 	%f5504, %f5484, %f5489, %f5480;
	fma.rn.f32 	%f5505, %f5485, %f5489, %f5481;
	ld.shared.v4.f32 	{%f5506, %f5507, %f5508, %f5509}, [%r46+7680];
	ld.shared.v4.f32 	{%f5510, %f5511, %f5512, %f5513}, [%r48+7680];
	fma.rn.f32 	%f5514, %f5506, %f5510, %f5490;
	fma.rn.f32 	%f5515, %f5507, %f5510, %f5491;
	fma.rn.f32 	%f5516, %f5508, %f5510, %f5492;
	fma.rn.f32 	%f5517, %f5509, %f5510, %f5493;
	fma.rn.f32 	%f5518, %f5506, %f5511, %f5494;
	fma.rn.f32 	%f5519, %f5507, %f5511, %f5495;
	fma.rn.f32 	%f5520, %f5508, %f5511, %f5496;
	fma.rn.f32 	%f5521, %f5509, %f5511, %f5497;
	fma.rn.f32 	%f5522, %f5506, %f5512, %f5498;
	fma.rn.f32 	%f5523, %f5507, %f5512, %f5499;
	fma.rn.f32 	%f5524, %f5508, %f5512, %f5500;
	fma.rn.f32 	%f5525, %f5509, %f5512, %f5501;
	fma.rn.f32 	%f5526, %f5506, %f5513, %f5502;
	fma.rn.f32 	%f5527, %f5507, %f5513, %f5503;
	fma.rn.f32 	%f5528, %f5508, %f5513, %f5504;
	fma.rn.f32 	%f5529, %f5509, %f5513, %f5505;
	ld.shared.v4.f32 	{%f5530, %f5531, %f5532, %f5533}, [%r46+7936];
	ld.shared.v4.f32 	{%f5534, %f5535, %f5536, %f5537}, [%r48+7936];
	fma.rn.f32 	%f5538, %f5530, %f5534, %f5514;
	fma.rn.f32 	%f5539, %f5531, %f5534, %f5515;
	fma.rn.f32 	%f5540, %f5532, %f5534, %f5516;
	fma.rn.f32 	%f5541, %f5533, %f5534, %f5517;
	fma.rn.f32 	%f5542, %f5530, %f5535, %f5518;
	fma.rn.f32 	%f5543, %f5531, %f5535, %f5519;
	fma.rn.f32 	%f5544, %f5532, %f5535, %f5520;
	fma.rn.f32 	%f5545, %f5533, %f5535, %f5521;
	fma.rn.f32 	%f5546, %f5530, %f5536, %f5522;
	fma.rn.f32 	%f5547, %f5531, %f5536, %f5523;
	fma.rn.f32 	%f5548, %f5532, %f5536, %f5524;
	fma.rn.f32 	%f5549, %f5533, %f5536, %f5525;
	fma.rn.f32 	%f5550, %f5530, %f5537, %f5526;
	fma.rn.f32 	%f5551, %f5531, %f5537, %f5527;
	fma.rn.f32 	%f5552, %f5532, %f5537, %f5528;
	fma.rn.f32 	%f5553, %f5533, %f5537, %f5529;
	ld.shared.v4.f32 	{%f5554, %f5555, %f5556, %f5557}, [%r46+8192];
	ld.shared.v4.f32 	{%f5558, %f5559, %f5560, %f5561}, [%r48+8192];
	fma.rn.f32 	%f5562, %f5554, %f5558, %f5538;
	fma.rn.f32 	%f5563, %f5555, %f5558, %f5539;
	fma.rn.f32 	%f5564, %f5556, %f5558, %f5540;
	fma.rn.f32 	%f5565, %f5557, %f5558, %f5541;
	fma.rn.f32 	%f5566, %f5554, %f5559, %f5542;
	fma.rn.f32 	%f5567, %f5555, %f5559, %f5543;
	fma.rn.f32 	%f5568, %f5556, %f5559, %f5544;
	fma.rn.f32 	%f5569, %f5557, %f5559, %f5545;
	fma.rn.f32 	%f5570, %f5554, %f5560, %f5546;
	fma.rn.f32 	%f5571, %f5555, %f5560, %f5547;
	fma.rn.f32 	%f5572, %f5556, %f5560, %f5548;
	fma.rn.f32 	%f5573, %f5557, %f5560, %f5549;
	fma.rn.f32 	%f5574, %f5554, %f5561, %f5550;
	fma.rn.f32 	%f5575, %f5555, %f5561, %f5551;
	fma.rn.f32 	%f5576, %f5556, %f5561, %f5552;
	fma.rn.f32 	%f5577, %f5557, %f5561, %f5553;
	ld.shared.v4.f32 	{%f5578, %f5579, %f5580, %f5581}, [%r46+8448];
	ld.shared.v4.f32 	{%f5582, %f5583, %f5584, %f5585}, [%r48+8448];
	fma.rn.f32 	%f5586, %f5578, %f5582, %f5562;
	fma.rn.f32 	%f5587, %f5579, %f5582, %f5563;
	fma.rn.f32 	%f5588, %f5580, %f5582, %f5564;
	fma.rn.f32 	%f5589, %f5581, %f5582, %f5565;
	fma.rn.f32 	%f5590, %f5578, %f5583, %f5566;
	fma.rn.f32 	%f5591, %f5579, %f5583, %f5567;
	fma.rn.f32 	%f5592, %f5580, %f5583, %f5568;
	fma.rn.f32 	%f5593, %f5581, %f5583, %f5569;
	fma.rn.f32 	%f5594, %f5578, %f5584, %f5570;
	fma.rn.f32 	%f5595, %f5579, %f5584, %f5571;
	fma.rn.f32 	%f5596, %f5580, %f5584, %f5572;
	fma.rn.f32 	%f5597, %f5581, %f5584, %f5573;
	fma.rn.f32 	%f5598, %f5578, %f5585, %f5574;
	fma.rn.f32 	%f5599, %f5579, %f5585, %f5575;
	fma.rn.f32 	%f5600, %f5580, %f5585, %f5576;
	fma.rn.f32 	%f5601, %f5581, %f5585, %f5577;
	ld.shared.v4.f32 	{%f5602, %f5603, %f5604, %f5605}, [%r46+8704];
	ld.shared.v4.f32 	{%f5606, %f5607, %f5608, %f5609}, [%r48+8704];
	fma.rn.f32 	%f5610, %f5602, %f5606, %f5586;
	fma.rn.f32 	%f5611, %f5603, %f5606, %f5587;
	fma.rn.f32 	%f5612, %f5604, %f5606, %f5588;
	fma.rn.f32 	%f5613, %f5605, %f5606, %f5589;
	fma.rn.f32 	%f5614, %f5602, %f5607, %f5590;
	fma.rn.f32 	%f5615, %f5603, %f5607, %f5591;
	fma.rn.f32 	%f5616, %f5604, %f5607, %f5592;
	fma.rn.f32 	%f5617, %f5605, %f5607, %f5593;
	fma.rn.f32 	%f5618, %f5602, %f5608, %f5594;
	fma.rn.f32 	%f5619, %f5603, %f5608, %f5595;
	fma.rn.f32 	%f5620, %f5604, %f5608, %f5596;
	fma.rn.f32 	%f5621, %f5605, %f5608, %f5597;
	fma.rn.f32 	%f5622, %f5602, %f5609, %f5598;
	fma.rn.f32 	%f5623, %f5603, %f5609, %f5599;
	fma.rn.f32 	%f5624, %f5604, %f5609, %f5600;
	fma.rn.f32 	%f5625, %f5605, %f5609, %f5601;
	ld.shared.v4.f32 	{%f5626, %f5627, %f5628, %f5629}, [%r46+8960];
	ld.shared.v4.f32 	{%f5630, %f5631, %f5632, %f5633}, [%r48+8960];
	fma.rn.f32 	%f5634, %f5626, %f5630, %f5610;
	fma.rn.f32 	%f5635, %f5627, %f5630, %f5611;
	fma.rn.f32 	%f5636, %f5628, %f5630, %f5612;
	fma.rn.f32 	%f5637, %f5629, %f5630, %f5613;
	fma.rn.f32 	%f5638, %f5626, %f5631, %f5614;
	fma.rn.f32 	%f5639, %f5627, %f5631, %f5615;
	fma.rn.f32 	%f5640, %f5628, %f5631, %f5616;
	fma.rn.f32 	%f5641, %f5629, %f5631, %f5617;
	fma.rn.f32 	%f5642, %f5626, %f5632, %f5618;
	fma.rn.f32 	%f5643, %f5627, %f5632, %f5619;
	fma.rn.f32 	%f5644, %f5628, %f5632, %f5620;
	fma.rn.f32 	%f5645, %f5629, %f5632, %f5621;
	fma.rn.f32 	%f5646, %f5626, %f5633, %f5622;
	fma.rn.f32 	%f5647, %f5627, %f5633, %f5623;
	fma.rn.f32 	%f5648, %f5628, %f5633, %f5624;
	fma.rn.f32 	%f5649, %f5629, %f5633, %f5625;
	ld.shared.v4.f32 	{%f5650, %f5651, %f5652, %f5653}, [%r46+9216];
	ld.shared.v4.f32 	{%f5654, %f5655, %f5656, %f5657}, [%r48+9216];
	fma.rn.f32 	%f5658, %f5650, %f5654, %f5634;
	fma.rn.f32 	%f5659, %f5651, %f5654, %f5635;
	fma.rn.f32 	%f5660, %f5652, %f5654, %f5636;
	fma.rn.f32 	%f5661, %f5653, %f5654, %f5637;
	fma.rn.f32 	%f5662, %f5650, %f5655, %f5638;
	fma.rn.f32 	%f5663, %f5651, %f5655, %f5639;
	fma.rn.f32 	%f5664, %f5652, %f5655, %f5640;
	fma.rn.f32 	%f5665, %f5653, %f5655, %f5641;
	fma.rn.f32 	%f5666, %f5650, %f5656, %f5642;
	fma.rn.f32 	%f5667, %f5651, %f5656, %f5643;
	fma.rn.f32 	%f5668, %f5652, %f5656, %f5644;
	fma.rn.f32 	%f5669, %f5653, %f5656, %f5645;
	fma.rn.f32 	%f5670, %f5650, %f5657, %f5646;
	fma.rn.f32 	%f5671, %f5651, %f5657, %f5647;
	fma.rn.f32 	%f5672, %f5652, %f5657, %f5648;
	fma.rn.f32 	%f5673, %f5653, %f5657, %f5649;
	ld.shared.v4.f32 	{%f5674, %f5675, %f5676, %f5677}, [%r46+9472];
	ld.shared.v4.f32 	{%f5678, %f5679, %f5680, %f5681}, [%r48+9472];
	fma.rn.f32 	%f5682, %f5674, %f5678, %f5658;
	fma.rn.f32 	%f5683, %f5675, %f5678, %f5659;
	fma.rn.f32 	%f5684, %f5676, %f5678, %f5660;
	fma.rn.f32 	%f5685, %f5677, %f5678, %f5661;
	fma.rn.f32 	%f5686, %f5674, %f5679, %f5662;
	fma.rn.f32 	%f5687, %f5675, %f5679, %f5663;
	fma.rn.f32 	%f5688, %f5676, %f5679, %f5664;
	fma.rn.f32 	%f5689, %f5677, %f5679, %f5665;
	fma.rn.f32 	%f5690, %f5674, %f5680, %f5666;
	fma.rn.f32 	%f5691, %f5675, %f5680, %f5667;
	fma.rn.f32 	%f5692, %f5676, %f5680, %f5668;
	fma.rn.f32 	%f5693, %f5677, %f5680, %f5669;
	fma.rn.f32 	%f5694, %f5674, %f5681, %f5670;
	fma.rn.f32 	%f5695, %f5675, %f5681, %f5671;
	fma.rn.f32 	%f5696, %f5676, %f5681, %f5672;
	fma.rn.f32 	%f5697, %f5677, %f5681, %f5673;
	ld.shared.v4.f32 	{%f5698, %f5699, %f5700, %f5701}, [%r46+9728];
	ld.shared.v4.f32 	{%f5702, %f5703, %f5704, %f5705}, [%r48+9728];
	fma.rn.f32 	%f5706, %f5698, %f5702, %f5682;
	fma.rn.f32 	%f5707, %f5699, %f5702, %f5683;
	fma.rn.f32 	%f5708, %f5700, %f5702, %f5684;
	fma.rn.f32 	%f5709, %f5701, %f5702, %f5685;
	fma.rn.f32 	%f5710, %f5698, %f5703, %f5686;
	fma.rn.f32 	%f5711, %f5699, %f5703, %f5687;
	fma.rn.f32 	%f5712, %f5700, %f5703, %f5688;
	fma.rn.f32 	%f5713, %f5701, %f5703, %f5689;
	fma.rn.f32 	%f5714, %f5698, %f5704, %f5690;
	fma.rn.f32 	%f5715, %f5699, %f5704, %f5691;
	fma.rn.f32 	%f5716, %f5700, %f5704, %f5692;
	fma.rn.f32 	%f5717, %f5701, %f5704, %f5693;
	fma.rn.f32 	%f5718, %f5698, %f5705, %f5694;
	fma.rn.f32 	%f5719, %f5699, %f5705, %f5695;
	fma.rn.f32 	%f5720, %f5700, %f5705, %f5696;
	fma.rn.f32 	%f5721, %f5701, %f5705, %f5697;
	ld.shared.v4.f32 	{%f5722, %f5723, %f5724, %f5725}, [%r46+9984];
	ld.shared.v4.f32 	{%f5726, %f5727, %f5728, %f5729}, [%r48+9984];
	fma.rn.f32 	%f5730, %f5722, %f5726, %f5706;
	fma.rn.f32 	%f5731, %f5723, %f5726, %f5707;
	fma.rn.f32 	%f5732, %f5724, %f5726, %f5708;
	fma.rn.f32 	%f5733, %f5725, %f5726, %f5709;
	fma.rn.f32 	%f5734, %f5722, %f5727, %f5710;
	fma.rn.f32 	%f5735, %f5723, %f5727, %f5711;
	fma.rn.f32 	%f5736, %f5724, %f5727, %f5712;
	fma.rn.f32 	%f5737, %f5725, %f5727, %f5713;
	fma.rn.f32 	%f5738, %f5722, %f5728, %f5714;
	fma.rn.f32 	%f5739, %f5723, %f5728, %f5715;
	fma.rn.f32 	%f5740, %f5724, %f5728, %f5716;
	fma.rn.f32 	%f5741, %f5725, %f5728, %f5717;
	fma.rn.f32 	%f5742, %f5722, %f5729, %f5718;
	fma.rn.f32 	%f5743, %f5723, %f5729, %f5719;
	fma.rn.f32 	%f5744, %f5724, %f5729, %f5720;
	fma.rn.f32 	%f5745, %f5725, %f5729, %f5721;
	ld.shared.v4.f32 	{%f5746, %f5747, %f5748, %f5749}, [%r46+10240];
	ld.shared.v4.f32 	{%f5750, %f5751, %f5752, %f5753}, [%r48+10240];
	fma.rn.f32 	%f5754, %f5746, %f5750, %f5730;
	fma.rn.f32 	%f5755, %f5747, %f5750, %f5731;
	fma.rn.f32 	%f5756, %f5748, %f5750, %f5732;
	fma.rn.f32 	%f5757, %f5749, %f5750, %f5733;
	fma.rn.f32 	%f5758, %f5746, %f5751, %f5734;
	fma.rn.f32 	%f5759, %f5747, %f5751, %f5735;
	fma.rn.f32 	%f5760, %f5748, %f5751, %f5736;
	fma.rn.f32 	%f5761, %f5749, %f5751, %f5737;
	fma.rn.f32 	%f5762, %f5746, %f5752, %f5738;
	fma.rn.f32 	%f5763, %f5747, %f5752, %f5739;
	fma.rn.f32 	%f5764, %f5748, %f5752, %f5740;
	fma.rn.f32 	%f5765, %f5749, %f5752, %f5741;
	fma.rn.f32 	%f5766, %f5746, %f5753, %f5742;
	fma.rn.f32 	%f5767, %f5747, %f5753, %f5743;
	fma.rn.f32 	%f5768, %f5748, %f5753, %f5744;
	fma.rn.f32 	%f5769, %f5749, %f5753, %f5745;
	ld.shared.v4.f32 	{%f5770, %f5771, %f5772, %f5773}, [%r46+10496];
	ld.shared.v4.f32 	{%f5774, %f5775, %f5776, %f5777}, [%r48+10496];
	fma.rn.f32 	%f5778, %f5770, %f5774, %f5754;
	fma.rn.f32 	%f5779, %f5771, %f5774, %f5755;
	fma.rn.f32 	%f5780, %f5772, %f5774, %f5756;
	fma.rn.f32 	%f5781, %f5773, %f5774, %f5757;
	fma.rn.f32 	%f5782, %f5770, %f5775, %f5758;
	fma.rn.f32 	%f5783, %f5771, %f5775, %f5759;
	fma.rn.f32 	%f5784, %f5772, %f5775, %f5760;
	fma.rn.f32 	%f5785, %f5773, %f5775, %f5761;
	fma.rn.f32 	%f5786, %f5770, %f5776, %f5762;
	fma.rn.f32 	%f5787, %f5771, %f5776, %f5763;
	fma.rn.f32 	%f5788, %f5772, %f5776, %f5764;
	fma.rn.f32 	%f5789, %f5773, %f5776, %f5765;
	fma.rn.f32 	%f5790, %f5770, %f5777, %f5766;
	fma.rn.f32 	%f5791, %f5771, %f5777, %f5767;
	fma.rn.f32 	%f5792, %f5772, %f5777, %f5768;
	fma.rn.f32 	%f5793, %f5773, %f5777, %f5769;
	ld.shared.v4.f32 	{%f5794, %f5795, %f5796, %f5797}, [%r46+10752];
	ld.shared.v4.f32 	{%f5798, %f5799, %f5800, %f5801}, [%r48+10752];
	fma.rn.f32 	%f5802, %f5794, %f5798, %f5778;
	fma.rn.f32 	%f5803, %f5795, %f5798, %f5779;
	fma.rn.f32 	%f5804, %f5796, %f5798, %f5780;
	fma.rn.f32 	%f5805, %f5797, %f5798, %f5781;
	fma.rn.f32 	%f5806, %f5794, %f5799, %f5782;
	fma.rn.f32 	%f5807, %f5795, %f5799, %f5783;
	fma.rn.f32 	%f5808, %f5796, %f5799, %f5784;
	fma.rn.f32 	%f5809, %f5797, %f5799, %f5785;
	fma.rn.f32 	%f5810, %f5794, %f5800, %f5786;
	fma.rn.f32 	%f5811, %f5795, %f5800, %f5787;
	fma.rn.f32 	%f5812, %f5796, %f5800, %f5788;
	fma.rn.f32 	%f5813, %f5797, %f5800, %f5789;
	fma.rn.f32 	%f5814, %f5794, %f5801, %f5790;
	fma.rn.f32 	%f5815, %f5795, %f5801, %f5791;
	fma.rn.f32 	%f5816, %f5796, %f5801, %f5792;
	fma.rn.f32 	%f5817, %f5797, %f5801, %f5793;
	ld.shared.v4.f32 	{%f5818, %f5819, %f5820, %f5821}, [%r46+11008];
	ld.shared.v4.f32 	{%f5822, %f5823, %f5824, %f5825}, [%r48+11008];
	fma.rn.f32 	%f5826, %f5818, %f5822, %f5802;
	fma.rn.f32 	%f5827, %f5819, %f5822, %f5803;
	fma.rn.f32 	%f5828, %f5820, %f5822, %f5804;
	fma.rn.f32 	%f5829, %f5821, %f5822, %f5805;
	fma.rn.f32 	%f5830, %f5818, %f5823, %f5806;
	fma.rn.f32 	%f5831, %f5819, %f5823, %f5807;
	fma.rn.f32 	%f5832, %f5820, %f5823, %f5808;
	fma.rn.f32 	%f5833, %f5821, %f5823, %f5809;
	fma.rn.f32 	%f5834, %f5818, %f5824, %f5810;
	fma.rn.f32 	%f5835, %f5819, %f5824, %f5811;
	fma.rn.f32 	%f5836, %f5820, %f5824, %f5812;
	fma.rn.f32 	%f5837, %f5821, %f5824, %f5813;
	fma.rn.f32 	%f5838, %f5818, %f5825, %f5814;
	fma.rn.f32 	%f5839, %f5819, %f5825, %f5815;
	fma.rn.f32 	%f5840, %f5820, %f5825, %f5816;
	fma.rn.f32 	%f5841, %f5821, %f5825, %f5817;
	ld.shared.v4.f32 	{%f5842, %f5843, %f5844, %f5845}, [%r46+11264];
	ld.shared.v4.f32 	{%f5846, %f5847, %f5848, %f5849}, [%r48+11264];
	fma.rn.f32 	%f5850, %f5842, %f5846, %f5826;
	fma.rn.f32 	%f5851, %f5843, %f5846, %f5827;
	fma.rn.f32 	%f5852, %f5844, %f5846, %f5828;
	fma.rn.f32 	%f5853, %f5845, %f5846, %f5829;
	fma.rn.f32 	%f5854, %f5842, %f5847, %f5830;
	fma.rn.f32 	%f5855, %f5843, %f5847, %f5831;
	fma.rn.f32 	%f5856, %f5844, %f5847, %f5832;
	fma.rn.f32 	%f5857, %f5845, %f5847, %f5833;
	fma.rn.f32 	%f5858, %f5842, %f5848, %f5834;
	fma.rn.f32 	%f5859, %f5843, %f5848, %f5835;
	fma.rn.f32 	%f5860, %f5844, %f5848, %f5836;
	fma.rn.f32 	%f5861, %f5845, %f5848, %f5837;
	fma.rn.f32 	%f5862, %f5842, %f5849, %f5838;
	fma.rn.f32 	%f5863, %f5843, %f5849, %f5839;
	fma.rn.f32 	%f5864, %f5844, %f5849, %f5840;
	fma.rn.f32 	%f5865, %f5845, %f5849, %f5841;
	ld.shared.v4.f32 	{%f5866, %f5867, %f5868, %f5869}, [%r46+11520];
	ld.shared.v4.f32 	{%f5870, %f5871, %f5872, %f5873}, [%r48+11520];
	fma.rn.f32 	%f5874, %f5866, %f5870, %f5850;
	fma.rn.f32 	%f5875, %f5867, %f5870, %f5851;
	fma.rn.f32 	%f5876, %f5868, %f5870, %f5852;
	fma.rn.f32 	%f5877, %f5869, %f5870, %f5853;
	fma.rn.f32 	%f5878, %f5866, %f5871, %f5854;
	fma.rn.f32 	%f5879, %f5867, %f5871, %f5855;
	fma.rn.f32 	%f5880, %f5868, %f5871, %f5856;
	fma.rn.f32 	%f5881, %f5869, %f5871, %f5857;
	fma.rn.f32 	%f5882, %f5866, %f5872, %f5858;
	fma.rn.f32 	%f5883, %f5867, %f5872, %f5859;
	fma.rn.f32 	%f5884, %f5868, %f5872, %f5860;
	fma.rn.f32 	%f5885, %f5869, %f5872, %f5861;
	fma.rn.f32 	%f5886, %f5866, %f5873, %f5862;
	fma.rn.f32 	%f5887, %f5867, %f5873, %f5863;
	fma.rn.f32 	%f5888, %f5868, %f5873, %f5864;
	fma.rn.f32 	%f5889, %f5869, %f5873, %f5865;
	ld.shared.v4.f32 	{%f5890, %f5891, %f5892, %f5893}, [%r46+11776];
	ld.shared.v4.f32 	{%f5894, %f5895, %f5896, %f5897}, [%r48+11776];
	fma.rn.f32 	%f5898, %f5890, %f5894, %f5874;
	fma.rn.f32 	%f5899, %f5891, %f5894, %f5875;
	fma.rn.f32 	%f5900, %f5892, %f5894, %f5876;
	fma.rn.f32 	%f5901, %f5893, %f5894, %f5877;
	fma.rn.f32 	%f5902, %f5890, %f5895, %f5878;
	fma.rn.f32 	%f5903, %f5891, %f5895, %f5879;
	fma.rn.f32 	%f5904, %f5892, %f5895, %f5880;
	fma.rn.f32 	%f5905, %f5893, %f5895, %f5881;
	fma.rn.f32 	%f5906, %f5890, %f5896, %f5882;
	fma.rn.f32 	%f5907, %f5891, %f5896, %f5883;
	fma.rn.f32 	%f5908, %f5892, %f5896, %f5884;
	fma.rn.f32 	%f5909, %f5893, %f5896, %f5885;
	fma.rn.f32 	%f5910, %f5890, %f5897, %f5886;
	fma.rn.f32 	%f5911, %f5891, %f5897, %f5887;
	fma.rn.f32 	%f5912, %f5892, %f5897, %f5888;
	fma.rn.f32 	%f5913, %f5893, %f5897, %f5889;
	ld.shared.v4.f32 	{%f5914, %f5915, %f5916, %f5917}, [%r46+12032];
	ld.shared.v4.f32 	{%f5918, %f5919, %f5920, %f5921}, [%r48+12032];
	fma.rn.f32 	%f5922, %f5914, %f5918, %f5898;
	fma.rn.f32 	%f5923, %f5915, %f5918, %f5899;
	fma.rn.f32 	%f5924, %f5916, %f5918, %f5900;
	fma.rn.f32 	%f5925, %f5917, %f5918, %f5901;
	fma.rn.f32 	%f5926, %f5914, %f5919, %f5902;
	fma.rn.f32 	%f5927, %f5915, %f5919, %f5903;
	fma.rn.f32 	%f5928, %f5916, %f5919, %f5904;
	fma.rn.f32 	%f5929, %f5917, %f5919, %f5905;
	fma.rn.f32 	%f5930, %f5914, %f5920, %f5906;
	fma.rn.f32 	%f5931, %f5915, %f5920, %f5907;
	fma.rn.f32 	%f5932, %f5916, %f5920, %f5908;
	fma.rn.f32 	%f5933, %f5917, %f5920, %f5909;
	fma.rn.f32 	%f5934, %f5914, %f5921, %f5910;
	fma.rn.f32 	%f5935, %f5915, %f5921, %f5911;
	fma.rn.f32 	%f5936, %f5916, %f5921, %f5912;
	fma.rn.f32 	%f5937, %f5917, %f5921, %f5913;
	ld.shared.v4.f32 	{%f5938, %f5939, %f5940, %f5941}, [%r46+12288];
	ld.shared.v4.f32 	{%f5942, %f5943, %f5944, %f5945}, [%r48+12288];
	fma.rn.f32 	%f5946, %f5938, %f5942, %f5922;
	fma.rn.f32 	%f5947, %f5939, %f5942, %f5923;
	fma.rn.f32 	%f5948, %f5940, %f5942, %f5924;
	fma.rn.f32 	%f5949, %f5941, %f5942, %f5925;
	fma.rn.f32 	%f5950, %f5938, %f5943, %f5926;
	fma.rn.f32 	%f5951, %f5939, %f5943, %f5927;
	fma.rn.f32 	%f5952, %f5940, %f5943, %f5928;
	fma.rn.f32 	%f5953, %f5941, %f5943, %f5929;
	fma.rn.f32 	%f5954, %f5938, %f5944, %f5930;
	fma.rn.f32 	%f5955, %f5939, %f5944, %f5931;
	fma.rn.f32 	%f5956, %f5940, %f5944, %f5932;
	fma.rn.f32 	%f5957, %f5941, %f5944, %f5933;
	fma.rn.f32 	%f5958, %f5938, %f5945, %f5934;
	fma.rn.f32 	%f5959, %f5939, %f5945, %f5935;
	fma.rn.f32 	%f5960, %f5940, %f5945, %f5936;
	fma.rn.f32 	%f5961, %f5941, %f5945, %f5937;
	ld.shared.v4.f32 	{%f5962, %f5963, %f5964, %f5965}, [%r46+12544];
	ld.shared.v4.f32 	{%f5966, %f5967, %f5968, %f5969}, [%r48+12544];
	fma.rn.f32 	%f5970, %f5962, %f5966, %f5946;
	fma.rn.f32 	%f5971, %f5963, %f5966, %f5947;
	fma.rn.f32 	%f5972, %f5964, %f5966, %f5948;
	fma.rn.f32 	%f5973, %f5965, %f5966, %f5949;
	fma.rn.f32 	%f5974, %f5962, %f5967, %f5950;
	fma.rn.f32 	%f5975, %f5963, %f5967, %f5951;
	fma.rn.f32 	%f5976, %f5964, %f5967, %f5952;
	fma.rn.f32 	%f5977, %f5965, %f5967, %f5953;
	fma.rn.f32 	%f5978, %f5962, %f5968, %f5954;
	fma.rn.f32 	%f5979, %f5963, %f5968, %f5955;
	fma.rn.f32 	%f5980, %f5964, %f5968, %f5956;
	fma.rn.f32 	%f5981, %f5965, %f5968, %f5957;
	fma.rn.f32 	%f5982, %f5962, %f5969, %f5958;
	fma.rn.f32 	%f5983, %f5963, %f5969, %f5959;
	fma.rn.f32 	%f5984, %f5964, %f5969, %f5960;
	fma.rn.f32 	%f5985, %f5965, %f5969, %f5961;
	ld.shared.v4.f32 	{%f5986, %f5987, %f5988, %f5989}, [%r46+12800];
	ld.shared.v4.f32 	{%f5990, %f5991, %f5992, %f5993}, [%r48+12800];
	fma.rn.f32 	%f5994, %f5986, %f5990, %f5970;
	fma.rn.f32 	%f5995, %f5987, %f5990, %f5971;
	fma.rn.f32 	%f5996, %f5988, %f5990, %f5972;
	fma.rn.f32 	%f5997, %f5989, %f5990, %f5973;
	fma.rn.f32 	%f5998, %f5986, %f5991, %f5974;
	fma.rn.f32 	%f5999, %f5987, %f5991, %f5975;
	fma.rn.f32 	%f6000, %f5988, %f5991, %f5976;
	fma.rn.f32 	%f6001, %f5989, %f5991, %f5977;
	fma.rn.f32 	%f6002, %f5986, %f5992, %f5978;
	fma.rn.f32 	%f6003, %f5987, %f5992, %f5979;
	fma.rn.f32 	%f6004, %f5988, %f5992, %f5980;
	fma.rn.f32 	%f6005, %f5989, %f5992, %f5981;
	fma.rn.f32 	%f6006, %f5986, %f5993, %f5982;
	fma.rn.f32 	%f6007, %f5987, %f5993, %f5983;
	fma.rn.f32 	%f6008, %f5988, %f5993, %f5984;
	fma.rn.f32 	%f6009, %f5989, %f5993, %f5985;
	ld.shared.v4.f32 	{%f6010, %f6011, %f6012, %f6013}, [%r46+13056];
	ld.shared.v4.f32 	{%f6014, %f6015, %f6016, %f6017}, [%r48+13056];
	fma.rn.f32 	%f6018, %f6010, %f6014, %f5994;
	fma.rn.f32 	%f6019, %f6011, %f6014, %f5995;
	fma.rn.f32 	%f6020, %f6012, %f6014, %f5996;
	fma.rn.f32 	%f6021, %f6013, %f6014, %f5997;
	fma.rn.f32 	%f6022, %f6010, %f6015, %f5998;
	fma.rn.f32 	%f6023, %f6011, %f6015, %f5999;
	fma.rn.f32 	%f6024, %f6012, %f6015, %f6000;
	fma.rn.f32 	%f6025, %f6013, %f6015, %f6001;
	fma.rn.f32 	%f6026, %f6010, %f6016, %f6002;
	fma.rn.f32 	%f6027, %f6011, %f6016, %f6003;
	fma.rn.f32 	%f6028, %f6012, %f6016, %f6004;
	fma.rn.f32 	%f6029, %f6013, %f6016, %f6005;
	fma.rn.f32 	%f6030, %f6010, %f6017, %f6006;
	fma.rn.f32 	%f6031, %f6011, %f6017, %f6007;
	fma.rn.f32 	%f6032, %f6012, %f6017, %f6008;
	fma.rn.f32 	%f6033, %f6013, %f6017, %f6009;
	ld.shared.v4.f32 	{%f6034, %f6035, %f6036, %f6037}, [%r46+13312];
	ld.shared.v4.f32 	{%f6038, %f6039, %f6040, %f6041}, [%r48+13312];
	fma.rn.f32 	%f6042, %f6034, %f6038, %f6018;
	fma.rn.f32 	%f6043, %f6035, %f6038, %f6019;
	fma.rn.f32 	%f6044, %f6036, %f6038, %f6020;
	fma.rn.f32 	%f6045, %f6037, %f6038, %f6021;
	fma.rn.f32 	%f6046, %f6034, %f6039, %f6022;
	fma.rn.f32 	%f6047, %f6035, %f6039, %f6023;
	fma.rn.f32 	%f6048, %f6036, %f6039, %f6024;
	fma.rn.f32 	%f6049, %f6037, %f6039, %f6025;
	fma.rn.f32 	%f6050, %f6034, %f6040, %f6026;
	fma.rn.f32 	%f6051, %f6035, %f6040, %f6027;
	fma.rn.f32 	%f6052, %f6036, %f6040, %f6028;
	fma.rn.f32 	%f6053, %f6037, %f6040, %f6029;
	fma.rn.f32 	%f6054, %f6034, %f6041, %f6030;
	fma.rn.f32 	%f6055, %f6035, %f6041, %f6031;
	fma.rn.f32 	%f6056, %f6036, %f6041, %f6032;
	fma.rn.f32 	%f6057, %f6037, %f6041, %f6033;
	ld.shared.v4.f32 	{%f6058, %f6059, %f6060, %f6061}, [%r46+13568];
	ld.shared.v4.f32 	{%f6062, %f6063, %f6064, %f6065}, [%r48+13568];
	fma.rn.f32 	%f6066, %f6058, %f6062, %f6042;
	fma.rn.f32 	%f6067, %f6059, %f6062, %f6043;
	fma.rn.f32 	%f6068, %f6060, %f6062, %f6044;
	fma.rn.f32 	%f6069, %f6061, %f6062, %f6045;
	fma.rn.f32 	%f6070, %f6058, %f6063, %f6046;
	fma.rn.f32 	%f6071, %f6059, %f6063, %f6047;
	fma.rn.f32 	%f6072, %f6060, %f6063, %f6048;
	fma.rn.f32 	%f6073, %f6061, %f6063, %f6049;
	fma.rn.f32 	%f6074, %f6058, %f6064, %f6050;
	fma.rn.f32 	%f6075, %f6059, %f6064, %f6051;
	fma.rn.f32 	%f6076, %f6060, %f6064, %f6052;
	fma.rn.f32 	%f6077, %f6061, %f6064, %f6053;
	fma.rn.f32 	%f6078, %f6058, %f6065, %f6054;
	fma.rn.f32 	%f6079, %f6059, %f6065, %f6055;
	fma.rn.f32 	%f6080, %f6060, %f6065, %f6056;
	fma.rn.f32 	%f6081, %f6061, %f6065, %f6057;
	ld.shared.v4.f32 	{%f6082, %f6083, %f6084, %f6085}, [%r46+13824];
	ld.shared.v4.f32 	{%f6086, %f6087, %f6088, %f6089}, [%r48+13824];
	fma.rn.f32 	%f6090, %f6082, %f6086, %f6066;
	fma.rn.f32 	%f6091, %f6083, %f6086, %f6067;
	fma.rn.f32 	%f6092, %f6084, %f6086, %f6068;
	fma.rn.f32 	%f6093, %f6085, %f6086, %f6069;
	fma.rn.f32 	%f6094, %f6082, %f6087, %f6070;
	fma.rn.f32 	%f6095, %f6083, %f6087, %f6071;
	fma.rn.f32 	%f6096, %f6084, %f6087, %f6072;
	fma.rn.f32 	%f6097, %f6085, %f6087, %f6073;
	fma.rn.f32 	%f6098, %f6082, %f6088, %f6074;
	fma.rn.f32 	%f6099, %f6083, %f6088, %f6075;
	fma.rn.f32 	%f6100, %f6084, %f6088, %f6076;
	fma.rn.f32 	%f6101, %f6085, %f6088, %f6077;
	fma.rn.f32 	%f6102, %f6082, %f6089, %f6078;
	fma.rn.f32 	%f6103, %f6083, %f6089, %f6079;
	fma.rn.f32 	%f6104, %f6084, %f6089, %f6080;
	fma.rn.f32 	%f6105, %f6085, %f6089, %f6081;
	ld.shared.v4.f32 	{%f6106, %f6107, %f6108, %f6109}, [%r46+14080];
	ld.shared.v4.f32 	{%f6110, %f6111, %f6112, %f6113}, [%r48+14080];
	fma.rn.f32 	%f6114, %f6106, %f6110, %f6090;
	fma.rn.f32 	%f6115, %f6107, %f6110, %f6091;
	fma.rn.f32 	%f6116, %f6108, %f6110, %f6092;
	fma.rn.f32 	%f6117, %f6109, %f6110, %f6093;
	fma.rn.f32 	%f6118, %f6106, %f6111, %f6094;
	fma.rn.f32 	%f6119, %f6107, %f6111, %f6095;
	fma.rn.f32 	%f6120, %f6108, %f6111, %f6096;
	fma.rn.f32 	%f6121, %f6109, %f6111, %f6097;
	fma.rn.f32 	%f6122, %f6106, %f6112, %f6098;
	fma.rn.f32 	%f6123, %f6107, %f6112, %f6099;
	fma.rn.f32 	%f6124, %f6108, %f6112, %f6100;
	fma.rn.f32 	%f6125, %f6109, %f6112, %f6101;
	fma.rn.f32 	%f6126, %f6106, %f6113, %f6102;
	fma.rn.f32 	%f6127, %f6107, %f6113, %f6103;
	fma.rn.f32 	%f6128, %f6108, %f6113, %f6104;
	fma.rn.f32 	%f6129, %f6109, %f6113, %f6105;
	ld.shared.v4.f32 	{%f6130, %f6131, %f6132, %f6133}, [%r46+14336];
	ld.shared.v4.f32 	{%f6134, %f6135, %f6136, %f6137}, [%r48+14336];
	fma.rn.f32 	%f6138, %f6130, %f6134, %f6114;
	fma.rn.f32 	%f6139, %f6131, %f6134, %f6115;
	fma.rn.f32 	%f6140, %f6132, %f6134, %f6116;
	fma.rn.f32 	%f6141, %f6133, %f6134, %f6117;
	fma.rn.f32 	%f6142, %f6130, %f6135, %f6118;
	fma.rn.f32 	%f6143, %f6131, %f6135, %f6119;
	fma.rn.f32 	%f6144, %f6132, %f6135, %f6120;
	fma.rn.f32 	%f6145, %f6133, %f6135, %f6121;
	fma.rn.f32 	%f6146, %f6130, %f6136, %f6122;
	fma.rn.f32 	%f6147, %f6131, %f6136, %f6123;
	fma.rn.f32 	%f6148, %f6132, %f6136, %f6124;
	fma.rn.f32 	%f6149, %f6133, %f6136, %f6125;
	fma.rn.f32 	%f6150, %f6130, %f6137, %f6126;
	fma.rn.f32 	%f6151, %f6131, %f6137, %f6127;
	fma.rn.f32 	%f6152, %f6132, %f6137, %f6128;
	fma.rn.f32 	%f6153, %f6133, %f6137, %f6129;
	ld.shared.v4.f32 	{%f6154, %f6155, %f6156, %f6157}, [%r46+14592];
	ld.shared.v4.f32 	{%f6158, %f6159, %f6160, %f6161}, [%r48+14592];
	fma.rn.f32 	%f6162, %f6154, %f6158, %f6138;
	fma.rn.f32 	%f6163, %f6155, %f6158, %f6139;
	fma.rn.f32 	%f6164, %f6156, %f6158, %f6140;
	fma.rn.f32 	%f6165, %f6157, %f6158, %f6141;
	fma.rn.f32 	%f6166, %f6154, %f6159, %f6142;
	fma.rn.f32 	%f6167, %f6155, %f6159, %f6143;
	fma.rn.f32 	%f6168, %f6156, %f6159, %f6144;
	fma.rn.f32 	%f6169, %f6157, %f6159, %f6145;
	fma.rn.f32 	%f6170, %f6154, %f6160, %f6146;
	fma.rn.f32 	%f6171, %f6155, %f6160, %f6147;
	fma.rn.f32 	%f6172, %f6156, %f6160, %f6148;
	fma.rn.f32 	%f6173, %f6157, %f6160, %f6149;
	fma.rn.f32 	%f6174, %f6154, %f6161, %f6150;
	fma.rn.f32 	%f6175, %f6155, %f6161, %f6151;
	fma.rn.f32 	%f6176, %f6156, %f6161, %f6152;
	fma.rn.f32 	%f6177, %f6157, %f6161, %f6153;
	ld.shared.v4.f32 	{%f6178, %f6179, %f6180, %f6181}, [%r46+14848];
	ld.shared.v4.f32 	{%f6182, %f6183, %f6184, %f6185}, [%r48+14848];
	fma.rn.f32 	%f6186, %f6178, %f6182, %f6162;
	fma.rn.f32 	%f6187, %f6179, %f6182, %f6163;
	fma.rn.f32 	%f6188, %f6180, %f6182, %f6164;
	fma.rn.f32 	%f6189, %f6181, %f6182, %f6165;
	fma.rn.f32 	%f6190, %f6178, %f6183, %f6166;
	fma.rn.f32 	%f6191, %f6179, %f6183, %f6167;
	fma.rn.f32 	%f6192, %f6180, %f6183, %f6168;
	fma.rn.f32 	%f6193, %f6181, %f6183, %f6169;
	fma.rn.f32 	%f6194, %f6178, %f6184, %f6170;
	fma.rn.f32 	%f6195, %f6179, %f6184, %f6171;
	fma.rn.f32 	%f6196, %f6180, %f6184, %f6172;
	fma.rn.f32 	%f6197, %f6181, %f6184, %f6173;
	fma.rn.f32 	%f6198, %f6178, %f6185, %f6174;
	fma.rn.f32 	%f6199, %f6179, %f6185, %f6175;
	fma.rn.f32 	%f6200, %f6180, %f6185, %f6176;
	fma.rn.f32 	%f6201, %f6181, %f6185, %f6177;
	ld.shared.v4.f32 	{%f6202, %f6203, %f6204, %f6205}, [%r46+15104];
	ld.shared.v4.f32 	{%f6206, %f6207, %f6208, %f6209}, [%r48+15104];
	fma.rn.f32 	%f6210, %f6202, %f6206, %f6186;
	fma.rn.f32 	%f6211, %f6203, %f6206, %f6187;
	fma.rn.f32 	%f6212, %f6204, %f6206, %f6188;
	fma.rn.f32 	%f6213, %f6205, %f6206, %f6189;
	fma.rn.f32 	%f6214, %f6202, %f6207, %f6190;
	fma.rn.f32 	%f6215, %f6203, %f6207, %f6191;
	fma.rn.f32 	%f6216, %f6204, %f6207, %f6192;
	fma.rn.f32 	%f6217, %f6205, %f6207, %f6193;
	fma.rn.f32 	%f6218, %f6202, %f6208, %f6194;
	fma.rn.f32 	%f6219, %f6203, %f6208, %f6195;
	fma.rn.f32 	%f6220, %f6204, %f6208, %f6196;
	fma.rn.f32 	%f6221, %f6205, %f6208, %f6197;
	fma.rn.f32 	%f6222, %f6202, %f6209, %f6198;
	fma.rn.f32 	%f6223, %f6203, %f6209, %f6199;
	fma.rn.f32 	%f6224, %f6204, %f6209, %f6200;
	fma.rn.f32 	%f6225, %f6205, %f6209, %f6201;
	ld.shared.v4.f32 	{%f6226, %f6227, %f6228, %f6229}, [%r46+15360];
	ld.shared.v4.f32 	{%f6230, %f6231, %f6232, %f6233}, [%r48+15360];
	fma.rn.f32 	%f6234, %f6226, %f6230, %f6210;
	fma.rn.f32 	%f6235, %f6227, %f6230, %f6211;
	fma.rn.f32 	%f6236, %f6228, %f6230, %f6212;
	fma.rn.f32 	%f6237, %f6229, %f6230, %f6213;
	fma.rn.f32 	%f6238, %f6226, %f6231, %f6214;
	fma.rn.f32 	%f6239, %f6227, %f6231, %f6215;
	fma.rn.f32 	%f6240, %f6228, %f6231, %f6216;
	fma.rn.f32 	%f6241, %f6229, %f6231, %f6217;
	fma.rn.f32 	%f6242, %f6226, %f6232, %f6218;
	fma.rn.f32 	%f6243, %f6227, %f6232, %f6219;
	fma.rn.f32 	%f6244, %f6228, %f6232, %f6220;
	fma.rn.f32 	%f6245, %f6229, %f6232, %f6221;
	fma.rn.f32 	%f6246, %f6226, %f6233, %f6222;
	fma.rn.f32 	%f6247, %f6227, %f6233, %f6223;
	fma.rn.f32 	%f6248, %f6228, %f6233, %f6224;
	fma.rn.f32 	%f6249, %f6229, %f6233, %f6225;
	ld.shared.v4.f32 	{%f6250, %f6251, %f6252, %f6253}, [%r46+15616];
	ld.shared.v4.f32 	{%f6254, %f6255, %f6256, %f6257}, [%r48+15616];
	fma.rn.f32 	%f6258, %f6250, %f6254, %f6234;
	fma.rn.f32 	%f6259, %f6251, %f6254, %f6235;
	fma.rn.f32 	%f6260, %f6252, %f6254, %f6236;
	fma.rn.f32 	%f6261, %f6253, %f6254, %f6237;
	fma.rn.f32 	%f6262, %f6250, %f6255, %f6238;
	fma.rn.f32 	%f6263, %f6251, %f6255, %f6239;
	fma.rn.f32 	%f6264, %f6252, %f6255, %f6240;
	fma.rn.f32 	%f6265, %f6253, %f6255, %f6241;
	fma.rn.f32 	%f6266, %f6250, %f6256, %f6242;
	fma.rn.f32 	%f6267, %f6251, %f6256, %f6243;
	fma.rn.f32 	%f6268, %f6252, %f6256, %f6244;
	fma.rn.f32 	%f6269, %f6253, %f6256, %f6245;
	fma.rn.f32 	%f6270, %f6250, %f6257, %f6246;
	fma.rn.f32 	%f6271, %f6251, %f6257, %f6247;
	fma.rn.f32 	%f6272, %f6252, %f6257, %f6248;
	fma.rn.f32 	%f6273, %f6253, %f6257, %f6249;
	ld.shared.v4.f32 	{%f6274, %f6275, %f6276, %f6277}, [%r46+15872];
	ld.shared.v4.f32 	{%f6278, %f6279, %f6280, %f6281}, [%r48+15872];
	fma.rn.f32 	%f6282, %f6274, %f6278, %f6258;
	fma.rn.f32 	%f6283, %f6275, %f6278, %f6259;
	fma.rn.f32 	%f6284, %f6276, %f6278, %f6260;
	fma.rn.f32 	%f6285, %f6277, %f6278, %f6261;
	fma.rn.f32 	%f6286, %f6274, %f6279, %f6262;
	fma.rn.f32 	%f6287, %f6275, %f6279, %f6263;
	fma.rn.f32 	%f6288, %f6276, %f6279, %f6264;
	fma.rn.f32 	%f6289, %f6277, %f6279, %f6265;
	fma.rn.f32 	%f6290, %f6274, %f6280, %f6266;
	fma.rn.f32 	%f6291, %f6275, %f6280, %f6267;
	fma.rn.f32 	%f6292, %f6276, %f6280, %f6268;
	fma.rn.f32 	%f6293, %f6277, %f6280, %f6269;
	fma.rn.f32 	%f6294, %f6274, %f6281, %f6270;
	fma.rn.f32 	%f6295, %f6275, %f6281, %f6271;
	fma.rn.f32 	%f6296, %f6276, %f6281, %f6272;
	fma.rn.f32 	%f6297, %f6277, %f6281, %f6273;
	ld.shared.v4.f32 	{%f6298, %f6299, %f6300, %f6301}, [%r46+16128];
	ld.shared.v4.f32 	{%f6302, %f6303, %f6304, %f6305}, [%r48+16128];
	fma.rn.f32 	%f6326, %f6298, %f6302, %f6282;
	fma.rn.f32 	%f6327, %f6299, %f6302, %f6283;
	fma.rn.f32 	%f6328, %f6300, %f6302, %f6284;
	fma.rn.f32 	%f6329, %f6301, %f6302, %f6285;
	fma.rn.f32 	%f6334, %f6298, %f6303, %f6286;
	fma.rn.f32 	%f6335, %f6299, %f6303, %f6287;
	fma.rn.f32 	%f6336, %f6300, %f6303, %f6288;
	fma.rn.f32 	%f6337, %f6301, %f6303, %f6289;
	fma.rn.f32 	%f6317, %f6298, %f6304, %f6290;
	fma.rn.f32 	%f6316, %f6299, %f6304, %f6291;
	fma.rn.f32 	%f6315, %f6300, %f6304, %f6292;
	fma.rn.f32 	%f6314, %f6301, %f6304, %f6293;
	fma.rn.f32 	%f6309, %f6298, %f6305, %f6294;
	fma.rn.f32 	%f6308, %f6299, %f6305, %f6295;
	fma.rn.f32 	%f6307, %f6300, %f6305, %f6296;
	fma.rn.f32 	%f6306, %f6301, %f6305, %f6297;
	add.s32 	%r100, %r100, 2;
	setp.ne.s32 	%p1, %r100, 22;
	@%p1 bra 	$L__BB0_1;
	ld.param.u64 	%rd163, [_Z25MatMulKernel_sharedMemoryILi3840ELi3840ELi2880EEvPfS0_S0__param_2];
	add.s32 	%r97, %r2, 2880;
	add.s32 	%r98, %r2, 8640;
	add.s32 	%r99, %r2, 5760;
	cvta.to.global.u64 	%rd143, %rd163;
	cvt.u64.u32 	%rd144, %r2;
	add.s64 	%rd145, %rd2, %rd1;
	add.s64 	%rd146, %rd145, %rd144;
	shl.b64 	%rd147, %rd146, 2;
	add.s64 	%rd148, %rd143, %rd147;
	st.global.v4.f32 	[%rd148], {%f6322, %f6323, %f6324, %f6325};
	cvt.u64.u32 	%rd149, %r97;
	add.s64 	%rd150, %rd145, %rd149;
	shl.b64 	%rd151, %rd150, 2;
	add.s64 	%rd152, %rd143, %rd151;
	st.global.v4.f32 	[%rd152], {%f6330, %f6331, %f6332, %f6333};
	cvt.u64.u32 	%rd153, %r99;
	add.s64 	%rd154, %rd145, %rd153;
	shl.b64 	%rd155, %rd154, 2;
	add.s64 	%rd156, %rd143, %rd155;
	st.global.v4.f32 	[%rd156], {%f6321, %f6320, %f6319, %f6318};
	cvt.u64.u32 	%rd157, %r98;
	add.s64 	%rd158, %rd145, %rd157;
	shl.b64 	%rd159, %rd158, 2;
	add.s64 	%rd160, %rd143, %rd159;
	st.global.v4.f32 	[%rd160], {%f6313, %f6312, %f6311, %f6310};
	st.global.v4.f32 	[%rd148+16], {%f6326, %f6327, %f6328, %f6329};
	st.global.v4.f32 	[%rd152+16], {%f6334, %f6335, %f6336, %f6337};
	st.global.v4.f32 	[%rd156+16], {%f6317, %f6316, %f6315, %f6314};
	st.global.v4.f32 	[%rd160+16], {%f6309, %f6308, %f6307, %f6306};
	ret;

}


// ===== COMPILED SASS (sm_100) =====

	.target	sm_100

	.elftype	@"ET_EXEC"


//--------------------- .note.nv.tkinfo           --------------------------
	.section	.note.nv.tkinfo,"",@"SHT_NOTE"
	.sectionflags	@"SHF_NOTE_NV_TKINFO"
	.tkinfo
        /*0018*/ 	.word	0x00000002
        /*0030*/ 	.string	""
        /*0030*/ 	.string	"ptxas"
        /*0030*/ 	.string	"Cuda compilation tools, release 13.0, V13.0.88"
        /*0030*/ 	.string	"Build cuda_13.0.r13.0/compiler.36424714_0"
        /*0030*/ 	.string	"-arch sm_100 -m 64 "



//--------------------- .note.nv.cuinfo           --------------------------
	.section	.note.nv.cuinfo,"",@"SHT_NOTE"
	.sectionflags	@"SHF_NOTE_NV_CUINFO"
        /*0018*/ 	.short	0x0002
        /*001a*/ 	.short	0x0064
        /*001c*/ 	.short	0x0082
	.zero		2


//--------------------- .nv.info                  --------------------------
	.section	.nv.info,"",@"SHT_CUDA_INFO"
	.align	4


	//----- nvinfo : EIATTR_REGCOUNT
	.align		4
        /*0000*/ 	.byte	0x04, 0x2f
        /*0002*/ 	.short	(.L_1 - .L_0)
	.align		4
.L_0:
        /*0004*/ 	.word	index@(_Z25MatMulKernel_sharedMemoryILi3840ELi3840ELi2880EEvPfS0_S0_)
        /*0008*/ 	.word	0x0000005d


	//----- nvinfo : EIATTR_FRAME_SIZE
	.align		4
.L_1:
        /*000c*/ 	.byte	0x04, 0x11
        /*000e*/ 	.short	(.L_3 - .L_2)
	.align		4
.L_2:
        /*0010*/ 	.word	index@(_Z25MatMulKernel_sharedMemoryILi3840ELi3840ELi2880EEvPfS0_S0_)
        /*0014*/ 	.word	0x00000000


	//----- nvinfo : EIATTR_MIN_STACK_SIZE
	.align		4
.L_3:
        /*0018*/ 	.byte	0x04, 0x12
        /*001a*/ 	.short	(.L_5 - .L_4)
	.align		4
.L_4:
        /*001c*/ 	.word	index@(_Z25MatMulKernel_sharedMemoryILi3840ELi3840ELi2880EEvPfS0_S0_)
        /*0020*/ 	.word	0x00000000
.L_5:


//--------------------- .nv.compat                --------------------------
	.section	.nv.compat,"",@"SHT_CUDA_COMPAT_INFO"
	.align	4
        /*0000*/ 	.byte	0x02, 0x09, 0x00, 0x00, 0x02, 0x02, 0x01, 0x00, 0x02, 0x05, 0x05, 0x00, 0x03, 0x07, 0x01, 0x01
        /*0010*/ 	.byte	0x02, 0x03, 0x00, 0x00, 0x02, 0x06, 0x01, 0x00, 0x04, 0x0b, 0x08, 0x00, 0x09, 0x00, 0x00, 0x00
        /*0020*/ 	.byte	0x00, 0x00, 0x00, 0x00


//--------------------- .nv.info._Z25MatMulKernel_sharedMemoryILi3840ELi3840ELi2880EEvPfS0_S0_ --------------------------
	.section	.nv.info._Z25MatMulKernel_sharedMemoryILi3840ELi3840ELi2880EEvPfS0_S0_,"",@"SHT_CUDA_INFO"
	.sectionflags	@""
	.align	4


	//----- nvinfo : EIATTR_CUDA_API_VERSION
	.align		4
        /*0000*/ 	.byte	0x04, 0x37
        /*0002*/ 	.short	(.L_7 - .L_6)
.L_6:
        /*0004*/ 	.word	0x00000082


	//----- nvinfo : EIATTR_KPARAM_INFO
	.align		4
.L_7:
        /*0008*/ 	.byte	0x04, 0x17
        /*000a*/ 	.short	(.L_9 - .L_8)
.L_8:
        /*000c*/ 	.word	0x00000000
        /*0010*/ 	.short	0x0002
        /*0012*/ 	.short	0x0010
        /*0014*/ 	.byte	0x00, 0xf5, 0x21, 0x00


	//----- nvinfo : EIATTR_KPARAM_INFO
	.align		4
.L_9:
        /*0018*/ 	.byte	0x04, 0x17
        /*001a*/ 	.short	(.L_11 - .L_10)
.L_10:
        /*001c*/ 	.word	0x00000000
        /*0020*/ 	.short	0x0001
        /*0022*/ 	.short	0x0008
        /*0024*/ 	.byte	0x00, 0xf5, 0x21, 0x00


	//----- nvinfo : EIATTR_KPARAM_INFO
	.align		4
.L_11:
        /*0028*/ 	.byte	0x04, 0x17
        /*002a*/ 	.short	(.L_13 - .L_12)
.L_12:
        /*002c*/ 	.word	0x00000000
        /*0030*/ 	.short	0x0000
        /*0032*/ 	.short	0x0000
        /*0034*/ 	.byte	0x00, 0xf5, 0x21, 0x00


	//----- nvinfo : EIATTR_SPARSE_MMA_MASK
	.align		4
.L_13:
        /*0038*/ 	.byte	0x03, 0x50
        /*003a*/ 	.short	0x0000


	//----- nvinfo : EIATTR_MAXREG_COUNT
	.align		4
        /*003c*/ 	.byte	0x03, 0x1b
        /*003e*/ 	.short	0x00ff


	//----- nvinfo : EIATTR_NUM_BARRIERS
	.align		4
        /*0040*/ 	.byte	0x02, 0x4c
        /*0042*/ 	.byte	0x01
	.zero		1


	//----- nvinfo : EIATTR_MERCURY_ISA_VERSION
	.align		4
        /*0044*/ 	.byte	0x03, 0x5f
        /*0046*/ 	.short	0x0101


	//----- nvinfo : EIATTR_VRC_CTA_INIT_COUNT
	.align		4
        /*0048*/ 	.byte	0x02, 0x4a
	.zero		1
	.zero		1


	//----- nvinfo : EIATTR_EXIT_INSTR_OFFSETS
	.align		4
        /*004c*/ 	.byte	0x04, 0x1c
        /*004e*/ 	.short	(.L_15 - .L_14)


	//   ....[0]....
.L_14:
        /*0050*/ 	.word	0x00013510


	//----- nvinfo : EIATTR_CBANK_PARAM_SIZE
	.align		4
.L_15:
        /*0054*/ 	.byte	0x03, 0x19
        /*0056*/ 	.short	0x0018


	//----- nvinfo : EIATTR_PARAM_CBANK
	.align		4
        /*0058*/ 	.byte	0x04, 0x0a
        /*005a*/ 	.short	(.L_17 - .L_16)
	.align		4
.L_16:
        /*005c*/ 	.word	index@(.nv.constant0._Z25MatMulKernel_sharedMemoryILi3840ELi3840ELi2880EEvPfS0_S0_)
        /*0060*/ 	.short	0x0380
        /*0062*/ 	.short	0x0018


	//----- nvinfo : EIATTR_SW_WAR
	.align		4
.L_17:
        /*0064*/ 	.byte	0x04, 0x36
        /*0066*/ 	.short	(.L_19 - .L_18)
.L_18:
        /*0068*/ 	.word	0x00000008
.L_19:


//--------------------- .nv.callgraph             --------------------------
	.section	.nv.callgraph,"",@"SHT_CUDA_CALLGRAPH"
	.align	4
	.sectionentsize	8
	.align		4
        /*0000*/ 	.word	0x00000000
	.align		4
        /*0004*/ 	.word	0xffffffff
	.align		4
        /*0008*/ 	.word	0x00000000
	.align		4
        /*000c*/ 	.word	0xfffffffe
	.align		4
        /*0010*/ 	.word	0x00000000
	.align		4
        /*0014*/ 	.word	0xfffffffd
	.align		4
        /*0018*/ 	.word	0x00000000
	.align		4
        /*001c*/ 	.word	0xfffffffc


//--------------------- .text._Z25MatMulKernel_sharedMemoryILi3840ELi3840ELi2880EEvPfS0_S0_ --------------------------
	.section	.text._Z25MatMulKernel_sharedMemoryILi3840ELi3840ELi2880EEvPfS0_S0_,"ax",@progbits
	.align	128
        .global         _Z25MatMulKernel_sharedMemoryILi3840ELi3840ELi2880EEvPfS0_S0_
        .type           _Z25MatMulKernel_sharedMemoryILi3840ELi3840ELi2880EEvPfS0_S0_,@function
        .size           _Z25MatMulKernel_sharedMemoryILi3840ELi3840ELi2880EEvPfS0_S0_,(.L_x_2 - _Z25MatMulKernel_sharedMemoryILi3840ELi3840ELi2880EEvPfS0_S0_)
        .other          _Z25MatMulKernel_sharedMemoryILi3840ELi3840ELi2880EEvPfS0_S0_,@"STO_CUDA_ENTRY STV_DEFAULT"
_Z25MatMulKernel_sharedMemoryILi3840ELi3840ELi2880EEvPfS0_S0_:
.text._Z25MatMulKernel_sharedMemoryILi3840ELi3840ELi2880EEvPfS0_S0_:
[----:B------:R-:W-:Y:S08]  /*0000*/  LDC R1, c[0x0][0x37c] ;  /* 0x0000df00ff017b82 */ /* 0x000ff00000000800 */
[----:B------:R-:W0:Y:S01]  /*0010*/  S2UR UR5, SR_CTAID.Y ;  /* 0x00000000000579c3 */ /* 0x000e220000002600 */
[----:B------:R-:W1:Y:S01]  /*0020*/  S2R R0, SR_TID.X ;  /* 0x0000000000007919 */ /* 0x000e620000002100 */
[----:B------:R-:W-:-:S02]  /*0030*/  CS2R R34, SRZ ;  /* 0x0000000000227805 */ /* 0x000fc4000001ff00 */
[----:B------:R-:W-:Y:S02]  /*0040*/  CS2R R32, SRZ ;  /* 0x0000000000207805 */ /* 0x000fe4000001ff00 */
[----:B------:R-:W-:Y:S02]  /*0050*/  CS2R R30, SRZ ;  /* 0x00000000001e7805 */ /* 0x000fe4000001ff00 */
[----:B------:R-:W-:Y:S02]  /*0060*/  CS2R R28, SRZ ;  /* 0x00000000001c7805 */ /* 0x000fe4000001ff00 */
[----:B------:R-:W-:Y:S02]  /*0070*/  CS2R R26, SRZ ;  /* 0x00000000001a7805 */ /* 0x000fe4000001ff00 */
[----:B------:R-:W-:Y:S02]  /*0080*/  CS2R R24, SRZ ;  /* 0x0000000000187805 */ /* 0x000fe4000001ff00 */
        /* <DEDUP_REMOVED lines=9> */
[----:B------:R-:W-:Y:S01]  /*0120*/  CS2R R6, SRZ ;  /* 0x0000000000067805 */ /* 0x000fe2000001ff00 */
[----:B------:R-:W2:Y:S01]  /*0130*/  LDCU.64 UR10, c[0x0][0x358] ;  /* 0x00006b00ff0a77ac */ /* 0x000ea20008000a00 */
[----:B------:R-:W3:Y:S01]  /*0140*/  LDCU.64 UR12, c[0x0][0x388] ;  /* 0x00007100ff0c77ac */ /* 0x000ee20008000a00 */
[----:B0-----:R-:W-:Y:S01]  /*0150*/  USHF.L.U32 UR5, UR5, 0x6, URZ ;  /* 0x0000000605057899 */ /* 0x001fe200080006ff */
[----:B-1----:R-:W-:-:S11]  /*0160*/  UMOV UR4, URZ ;  /* 0x000000ff00047c82 */ /* 0x002fd60008000000 */
.L_x_0:
[----:B------:R-:W0:Y:S01]  /*0170*/  S2R R78, SR_TID.Y ;  /* 0x00000000004e7919 */ /* 0x000e220000002200 */
[----:B------:R-:W1:Y:S01]  /*0180*/  LDC.64 R74, c[0x0][0x380] ;  /* 0x0000e000ff4a7b82 */ /* 0x000e620000000a00 */
[----:B------:R-:W-:Y:S01]  /*0190*/  MOV R36, UR4 ;  /* 0x0000000400247c02 */ /* 0x000fe20008000f00 */
[----:B------:R-:W4:Y:S01]  /*01a0*/  S2R R73, SR_TID.X ;  /* 0x0000000000497919 */ /* 0x000f220000002100 */
[----:B------:R-:W5:Y:S01]  /*01b0*/  S2R R56, SR_CTAID.X ;  /* 0x0000000000387919 */ /* 0x000f620000002500 */
[----:B0-----:R-:W-:-:S04]  /*01c0*/  SHF.L.U32 R41, R78, 0x2, RZ ;  /* 0x000000024e297819 */ /* 0x001fc800000006ff */
[----:B------:R-:W-:Y:S02]  /*01d0*/  IADD3 R2, PT, PT, R41, UR5, RZ ;  /* 0x0000000529027c10 */ /* 0x000fe4000fffe0ff */
[----:B----4-:R-:W-:-:S03]  /*01e0*/  SHF.L.U32 R73, R73, 0x2, RZ ;  /* 0x0000000249497819 */ /* 0x010fc600000006ff */
[----:B------:R-:W-:Y:S01]  /*01f0*/  IMAD R2, R2, 0xb40, RZ ;  /* 0x00000b4002027824 */ /* 0x000fe200078e02ff */
[----:B------:R-:W-:-:S04]  /*0200*/  LEA R3, R36, R73, 0x7 ;  /* 0x0000004924037211 */ /* 0x000fc800078e38ff */
[----:B------:R-:W-:-:S04]  /*0210*/  IADD3 R3, PT, PT, R3, R2, RZ ;  /* 0x0000000203037210 */ /* 0x000fc80007ffe0ff */
[C---:B------:R-:W-:Y:S01]  /*0220*/  IADD3 R39, PT, PT, R3.reuse, 0xb40, RZ ;  /* 0x00000b4003277810 */ /* 0x040fe20007ffe0ff */
[C-C-:B-1----:R-:W-:Y:S01]  /*0230*/  IMAD.WIDE.U32 R36, R3.reuse, 0x4, R74.reuse ;  /* 0x0000000403247825 */ /* 0x142fe200078e004a */
[C---:B------:R-:W-:Y:S02]  /*0240*/  IADD3 R51, PT, PT, R3.reuse, 0x1681, RZ ;  /* 0x0000168103337810 */ /* 0x040fe40007ffe0ff */
[----:B------:R-:W-:Y:S01]  /*0250*/  IADD3 R43, PT, PT, R3, 0x1680, RZ ;  /* 0x00001680032b7810 */ /* 0x000fe20007ffe0ff */
[--C-:B------:R-:W-:Y:S01]  /*0260*/  IMAD.WIDE.U32 R38, R39, 0x4, R74.reuse ;  /* 0x0000000427267825 */ /* 0x100fe200078e004a */
[----:B--2---:R0:W2:Y:S01]  /*0270*/  LDG.E R68, desc[UR10][R36.64] ;  /* 0x0000000a24447981 */ /* 0x0040a2000c1e1900 */
[----:B------:R-:W-:Y:S02]  /*0280*/  IADD3 R45, PT, PT, R3, 0x21c0, RZ ;  /* 0x000021c0032d7810 */ /* 0x000fe40007ffe0ff */
[----:B------:R-:W-:Y:S01]  /*0290*/  IMAD.WIDE.U32 R42, R43, 0x4, R74 ;  /* 0x000000042b2a7825 */ /* 0x000fe200078e004a */
[----:B------:R1:W2:Y:S01]  /*02a0*/  LDG.E R69, desc[UR10][R38.64] ;  /* 0x0000000a26457981 */ /* 0x0002a2000c1e1900 */
[----:B------:R-:W-:-:S02]  /*02b0*/  IADD3 R47, PT, PT, R3, 0x1, RZ ;  /* 0x00000001032f7810 */ /* 0x000fc40007ffe0ff */
[----:B------:R-:W-:Y:S01]  /*02c0*/  MOV R40, UR4 ;  /* 0x0000000400287c02 */ /* 0x000fe20008000f00 */
[----:B------:R4:W2:Y:S01]  /*02d0*/  LDG.E R70, desc[UR10][R42.64] ;  /* 0x0000000a2a467981 */ /* 0x0008a2000c1e1900 */
[----:B-----5:R-:W-:Y:S01]  /*02e0*/  SHF.L.U32 R56, R56, 0x7, RZ ;  /* 0x0000000738387819 */ /* 0x020fe200000006ff */
[--C-:B0-----:R-:W-:Y:S01]  /*02f0*/  IMAD.WIDE.U32 R36, R51, 0x4, R74.reuse ;  /* 0x0000000433247825 */ /* 0x101fe200078e004a */
[C---:B------:R-:W-:Y:S01]  /*0300*/  IADD3 R51, PT, PT, R3.reuse, 0x21c1, RZ ;  /* 0x000021c103337810 */ /* 0x040fe20007ffe0ff */
[----:B------:R-:W-:Y:S01]  /*0310*/  ULOP3.LUT UR8, UR5, 0x40, URZ, 0xc0, !UPT ;  /* 0x0000004005087892 */ /* 0x000fe2000f8ec0ff */
[----:B------:R-:W-:Y:S01]  /*0320*/  IADD3 R49, PT, PT, R3, 0xb41, RZ ;  /* 0x00000b4103317810 */ /* 0x000fe20007ffe0ff */
[--C-:B------:R-:W-:Y:S01]  /*0330*/  IMAD.WIDE.U32 R44, R45, 0x4, R74.reuse ;  /* 0x000000042d2c7825 */ /* 0x100fe200078e004a */
[----:B------:R-:W-:Y:S01]  /*0340*/  LEA R40, R40, R41, 0x7 ;  /* 0x0000002928287211 */ /* 0x000fe200078e38ff */
[----:B------:R-:W5:Y:S02]  /*0350*/  LDG.E R66, desc[UR10][R36.64] ;  /* 0x0000000a24427981 */ /* 0x000f64000c1e1900 */
[--C-:B-1----:R-:W-:Y:S01]  /*0360*/  IMAD.WIDE.U32 R38, R51, 0x4, R74.reuse ;  /* 0x0000000433267825 */ /* 0x102fe200078e004a */
[C---:B----4-:R-:W-:Y:S01]  /*0370*/  IADD3 R43, PT, PT, R3.reuse, 0x2, RZ ;  /* 0x00000002032b7810 */ /* 0x050fe20007ffe0ff */
[----:B------:R0:W2:Y:S01]  /*0380*/  LDG.E R71, desc[UR10][R44.64] ;  /* 0x0000000a2c477981 */ /* 0x0000a2000c1e1900 */
[----:B------:R-:W-:Y:S01]  /*0390*/  IADD3 R51, PT, PT, R3, 0xb42, RZ ;  /* 0x00000b4203337810 */ /* 0x000fe20007ffe0ff */
[--C-:B------:R-:W-:Y:S01]  /*03a0*/  IMAD.WIDE.U32 R46, R47, 0x4, R74.reuse ;  /* 0x000000042f2e7825 */ /* 0x100fe200078e004a */
[----:B------:R-:W-:Y:S01]  /*03b0*/  IADD3 R53, PT, PT, R3, 0x1682, RZ ;  /* 0x0000168203357810 */ /* 0x000fe20007ffe0ff */
[----:B------:R-:W5:Y:S02]  /*03c0*/  LDG.E R67, desc[UR10][R38.64] ;  /* 0x0000000a26437981 */ /* 0x000f64000c1e1900 */
[--C-:B------:R-:W-:Y:S01]  /*03d0*/  IMAD.WIDE.U32 R42, R43, 0x4, R74.reuse ;  /* 0x000000042b2a7825 */ /* 0x100fe200078e004a */
[----:B------:R-:W-:Y:S01]  /*03e0*/  IADD3 R55, PT, PT, R3, 0x21c2, RZ ;  /* 0x000021c203377810 */ /* 0x000fe20007ffe0ff */
[----:B------:R1:W5:Y:S02]  /*03f0*/  LDG.E R64, desc[UR10][R46.64] ;  /* 0x0000000a2e407981 */ /* 0x000364000c1e1900 */
[----:B0-----:R-:W-:Y:S01]  /*0400*/  IMAD.WIDE.U32 R44, R51, 0x4, R74 ;  /* 0x00000004332c7825 */ /* 0x001fe200078e004a */
[----:B------:R-:W-:Y:S01]  /*0410*/  IADD3 R37, PT, PT, R3, 0x3, RZ ;  /* 0x0000000303257810 */ /* 0x000fe20007ffe0ff */
[----:B------:R0:W4:Y:S02]  /*0420*/  LDG.E R60, desc[UR10][R42.64] ;  /* 0x0000000a2a3c7981 */ /* 0x000124000c1e1900 */
[----:B------:R-:W-:-:S02]  /*0430*/  IMAD R40, R40, 0xf00, RZ ;  /* 0x00000f0028287824 */ /* 0x000fc400078e02ff */
[----:B------:R3:W4:Y:S01]  /*0440*/  LDG.E R61, desc[UR10][R44.64] ;  /* 0x0000000a2c3d7981 */ /* 0x000722000c1e1900 */
[C---:B-1----:R-:W-:Y:S02]  /*0450*/  IADD3 R47, PT, PT, R3.reuse, 0xb43, RZ ;  /* 0x00000b43032f7810 */ /* 0x042fe40007ffe0ff */
[C---:B0-----:R-:W-:Y:S02]  /*0460*/  IADD3 R43, PT, PT, R3.reuse, 0x21c3, RZ ;  /* 0x000021c3032b7810 */ /* 0x041fe40007ffe0ff */
[----:B---3--:R-:W-:Y:S02]  /*0470*/  IADD3 R45, PT, PT, R3, 0x1683, RZ ;  /* 0x00001683032d7810 */ /* 0x008fe40007ffe0ff */
[----:B------:R-:W-:Y:S01]  /*0480*/  IADD3 R3, P0, PT, R73, R56, RZ ;  /* 0x0000003849037210 */ /* 0x000fe20007f1e0ff */
[----:B------:R-:W-:-:S03]  /*0490*/  IMAD.WIDE.U32 R48, R49, 0x4, R74 ;  /* 0x0000000431307825 */ /* 0x000fc600078e004a */
[----:B------:R-:W-:Y:S02]  /*04a0*/  LEA.HI.X.SX32 R56, R56, RZ, 0x1, P0 ;  /* 0x000000ff38387211 */ /* 0x000fe400000f0eff */
[----:B------:R-:W-:Y:S01]  /*04b0*/  IADD3 R40, P0, P1, R40, UR8, R3 ;  /* 0x0000000828287c10 */ /* 0x000fe2000f91e003 */
[----:B------:R0:W5:Y:S01]  /*04c0*/  LDG.E R65, desc[UR10][R48.64] ;  /* 0x0000000a30417981 */ /* 0x000162000c1e1900 */
[----:B------:R-:W-:Y:S02]  /*04d0*/  LEA R59, R0, R41, 0x8 ;  /* 0x00000029003b7211 */ /* 0x000fe400078e40ff */
[----:B------:R-:W-:Y:S02]  /*04e0*/  IADD3.X R41, PT, PT, RZ, R56, RZ, P0, P1 ;  /* 0x00000038ff297210 */ /* 0x000fe400007e24ff */
[----:B------:R-:W-:Y:S01]  /*04f0*/  LEA R76, P0, R40, UR12, 0x2 ;  /* 0x0000000c284c7c11 */ /* 0x000fe2000f8010ff */
[----:B------:R-:W-:-:S03]  /*0500*/  IMAD.WIDE.U32 R38, R37, 0x4, R74 ;  /* 0x0000000425267825 */ /* 0x000fc600078e004a */
[----:B------:R-:W-:Y:S01]  /*0510*/  LEA.HI.X R77, R40, UR13, R41, 0x2, P0 ;  /* 0x0000000d284d7c11 */ /* 0x000fe200080f1429 */
[--C-:B------:R-:W-:Y:S01]  /*0520*/  IMAD.WIDE.U32 R50, R53, 0x4, R74.reuse ;  /* 0x0000000435327825 */ /* 0x100fe200078e004a */
[----:B------:R-:W3:Y:S03]  /*0530*/  LDG.E R36, desc[UR10][R38.64] ;  /* 0x0000000a26247981 */ /* 0x000ee6000c1e1900 */
[--C-:B0-----:R-:W-:Y:S01]  /*0540*/  IMAD.WIDE.U32 R48, R55, 0x4, R74.reuse ;  /* 0x0000000437307825 */ /* 0x101fe200078e004a */
[----:B------:R-:W4:Y:S03]  /*0550*/  LDG.E R62, desc[UR10][R50.64] ;  /* 0x0000000a323e7981 */ /* 0x000f26000c1e1900 */
[--C-:B------:R-:W-:Y:S01]  /*0560*/  IMAD.WIDE.U32 R46, R47, 0x4, R74.reuse ;  /* 0x000000042f2e7825 */ /* 0x100fe200078e004a */
[----:B------:R-:W4:Y:S03]  /*0570*/  LDG.E R63, desc[UR10][R48.64] ;  /* 0x0000000a303f7981 */ /* 0x000f26000c1e1900 */
[--C-:B------:R-:W-:Y:S01]  /*0580*/  IMAD.WIDE.U32 R44, R45, 0x4, R74.reuse ;  /* 0x000000042d2c7825 */ /* 0x100fe200078e004a */
[----:B------:R-:W3:Y:S03]  /*0590*/  LDG.E R37, desc[UR10][R46.64] ;  /* 0x0000000a2e257981 */ /* 0x000ee6000c1e1900 */
[----:B------:R-:W-:Y:S01]  /*05a0*/  IMAD.WIDE.U32 R42, R43, 0x4, R74 ;  /* 0x000000042b2a7825 */ /* 0x000fe200078e004a */
[----:B------:R-:W3:Y:S04]  /*05b0*/  LDG.E R38, desc[UR10][R44.64] ;  /* 0x0000000a2c267981 */ /* 0x000ee8000c1e1900 */
[----:B------:R-:W3:Y:S04]  /*05c0*/  LDG.E R39, desc[UR10][R42.64] ;  /* 0x0000000a2a277981 */ /* 0x000ee8000c1e1900 */
[----:B------:R-:W3:Y:S04]  /*05d0*/  LDG.E.128 R48, desc[UR10][R76.64+0x7800] ;  /* 0x0078000a4c307981 */ /* 0x000ee8000c1e1d00 */
[----:B------:R-:W3:Y:S04]  /*05e0*/  LDG.E.128 R44, desc[UR10][R76.64+0x3c00] ;  /* 0x003c000a4c2c7981 */ /* 0x000ee8000c1e1d00 */
[----:B------:R-:W3:Y:S04]  /*05f0*/  LDG.E.128 R40, desc[UR10][R76.64] ;  /* 0x0000000a4c287981 */ /* 0x000ee8000c1e1d00 */
[----:B------:R-:W3:Y:S01]  /*0600*/  LDG.E.128 R52, desc[UR10][R76.64+0xb400] ;  /* 0x00b4000a4c347981 */ /* 0x000ee2000c1e1d00 */
[----:B------:R-:W0:Y:S01]  /*0610*/  S2UR UR7, SR_CgaCtaId ;  /* 0x00000000000779c3 */ /* 0x000e220000008800 */
[----:B------:R-:W-:Y:S01]  /*0620*/  UMOV UR6, 0x400 ;  /* 0x0000040000067882 */ /* 0x000fe20000000000 */
[----:B------:R-:W-:Y:S01]  /*0630*/  LEA R72, R78, R73, 0x8 ;  /* 0x000000494e487211 */ /* 0x000fe200078e40ff */
[----:B0-----:R-:W-:-:S06]  /*0640*/  ULEA UR6, UR7, UR6, 0x18 ;  /* 0x0000000607067291 */ /* 0x001fcc000f8ec0ff */
[----:B------:R-:W-:Y:S01]  /*0650*/  LEA R59, R59, UR6, 0x2 ;  /* 0x000000063b3b7c11 */ /* 0x000fe2000f8e10ff */
[----:B------:R-:W-:Y:S02]  /*0660*/  UMOV UR6, 0x400 ;  /* 0x0000040000067882 */ /* 0x000fe40000000000 */
[----:B------:R-:W-:-:S06]  /*0670*/  ULEA UR6, UR7, UR6, 0x18 ;  /* 0x0000000607067291 */ /* 0x000fcc000f8ec0ff */
[----:B------:R-:W-:Y:S02]  /*0680*/  LEA R72, R72, UR6, 0x2 ;  /* 0x0000000648487c11 */ /* 0x000fe4000f8e10ff */
[----:B------:R-:W-:Y:S02]  /*0690*/  LEA R58, R0, UR6, 0x4 ;  /* 0x00000006003a7c11 */ /* 0x000fe4000f8e20ff */
[----:B------:R-:W-:Y:S01]  /*06a0*/  LEA R57, R78, UR6, 0x4 ;  /* 0x000000064e397c11 */ /* 0x000fe2000f8e20ff */
[----:B--2---:R-:W-:Y:S04]  /*06b0*/  STS.128 [R59], R68 ;  /* 0x000000443b007388 */ /* 0x004fe80000000c00 */
[----:B-----5:R-:W-:Y:S04]  /*06c0*/  STS.128 [R59+0x100], R64 ;  /* 0x000100403b007388 */ /* 0x020fe80000000c00 */
[----:B----4-:R-:W-:Y:S04]  /*06d0*/  STS.128 [R59+0x200], R60 ;  /* 0x0002003c3b007388 */ /* 0x010fe80000000c00 */
[----:B---3--:R-:W-:Y:S04]  /*06e0*/  STS.128 [R59+0x300], R36 ;  /* 0x000300243b007388 */ /* 0x008fe80000000c00 */
[----:B------:R-:W-:Y:S04]  /*06f0*/  STS.128 [R72+0x4200], R48 ;  /* 0x0042003048007388 */ /* 0x000fe80000000c00 */
[----:B------:R-:W-:Y:S04]  /*0700*/  STS.128 [R72+0x4100], R44 ;  /* 0x0041002c48007388 */ /* 0x000fe80000000c00 */
[----:B------:R-:W-:Y:S04]  /*0710*/  STS.128 [R72+0x4000], R40 ;  /* 0x0040002848007388 */ /* 0x000fe80000000c00 */
[----:B------:R-:W-:Y:S01]  /*0720*/  STS.128 [R72+0x4300], R52 ;  /* 0x0043003448007388 */ /* 0x000fe20000000c00 */
[----:B------:R-:W-:Y:S06]  /*0730*/  BAR.SYNC.DEFER_BLOCKING 0x0 ;  /* 0x0000000000007b1d */ /* 0x000fec0000010000 */
[----:B------:R-:W-:Y:S04]  /*0740*/  LDS.128 R36, [R58+0x4000] ;  /* 0x004000003a247984 */ /* 0x000fe80000000c00 */
[----:B------:R-:W0:Y:S04]  /*0750*/  LDS.128 R60, [R57] ;  /* 0x00000000393c7984 */ /* 0x000e280000000c00 */
[----:B------:R-:W-:Y:S04]  /*0760*/  LDS.128 R64, [R58+0x4100] ;  /* 0x004100003a407984 */ /* 0x000fe80000000c00 */
[----:B------:R-:W1:Y:S01]  /*0770*/  LDS.128 R68, [R57+0x100] ;  /* 0x0001000039447984 */ /* 0x000e620000000c00 */
[-C--:B0-----:R-:W-:Y:S01]  /*0780*/  FFMA R41, R36, R60.reuse, R16 ;  /* 0x0000003c24297223 */ /* 0x081fe20000000010 */
[-C--:B------:R-:W-:Y:S01]  /*0790*/  FFMA R40, R37, R60.reuse, R17 ;  /* 0x0000003c25287223 */ /* 0x080fe20000000011 */
[-C--:B------:R-:W-:Y:S01]  /*07a0*/  FFMA R43, R38, R60.reuse, R18 ;  /* 0x0000003c262b7223 */ /* 0x080fe20000000012 */
[----:B------:R-:W-:Y:S01]  /*07b0*/  FFMA R60, R39, R60, R19 ;  /* 0x0000003c273c7223 */ /* 0x000fe20000000013 */
[-C--:B------:R-:W-:Y:S01]  /*07c0*/  FFMA R45, R36, R61.reuse, R8 ;  /* 0x0000003d242d7223 */ /* 0x080fe20000000008 */
[-C--:B------:R-:W-:Y:S01]  /*07d0*/  FFMA R42, R37, R61.reuse, R9 ;  /* 0x0000003d252a7223 */ /* 0x080fe20000000009 */
[-C--:B------:R-:W-:Y:S01]  /*07e0*/  FFMA R47, R38, R61.reuse, R10 ;  /* 0x0000003d262f7223 */ /* 0x080fe2000000000a */
[----:B------:R-:W-:Y:S01]  /*07f0*/  FFMA R44, R39, R61, R11 ;  /* 0x0000003d272c7223 */ /* 0x000fe2000000000b */
[----:B------:R-:W-:Y:S04]  /*0800*/  LDS.128 R16, [R57+0x200] ;  /* 0x0002000039107984 */ /* 0x000fe80000000c00 */
[----:B------:R-:W0:Y:S01]  /*0810*/  LDS.128 R8, [R58+0x4200] ;  /* 0x004200003a087984 */ /* 0x000e220000000c00 */
[-C--:B------:R-:W-:Y:S01]  /*0820*/  FFMA R49, R36, R62.reuse, R20 ;  /* 0x0000003e24317223 */ /* 0x080fe20000000014 */
[-C--:B------:R-:W-:Y:S01]  /*0830*/  FFMA R20, R37, R62.reuse, R21 ;  /* 0x0000003e25147223 */ /* 0x080fe20000000015 */
[-C--:B------:R-:W-:Y:S01]  /*0840*/  FFMA R21, R38, R62.reuse, R22 ;  /* 0x0000003e26157223 */ /* 0x080fe20000000016 */
[----:B------:R-:W-:Y:S01]  /*0850*/  FFMA R62, R39, R62, R23 ;  /* 0x0000003e273e7223 */ /* 0x000fe20000000017 */
[-C--:B------:R-:W-:Y:S01]  /*0860*/  FFMA R23, R36, R63.reuse, R28 ;  /* 0x0000003f24177223 */ /* 0x080fe2000000001c */
[-C--:B------:R-:W-:Y:S01]  /*0870*/  FFMA R36, R37, R63.reuse, R29 ;  /* 0x0000003f25247223 */ /* 0x080fe2000000001d */
[-C--:B------:R-:W-:Y:S01]  /*0880*/  FFMA R37, R38, R63.reuse, R30 ;  /* 0x0000003f26257223 */ /* 0x080fe2000000001e */
[----:B------:R-:W-:Y:S01]  /*0890*/  FFMA R38, R39, R63, R31 ;  /* 0x0000003f27267223 */ /* 0x000fe2000000001f */
[CC--:B-1----:R-:W-:Y:S01]  /*08a0*/  FFMA R48, R65.reuse, R70.reuse, R20 ;  /* 0x0000004641307223 */ /* 0x0c2fe20000000014 */
[----:B------:R-:W-:Y:S01]  /*08b0*/  FFMA R39, R66, R70, R21 ;  /* 0x0000004642277223 */ /* 0x000fe20000000015 */
[C---:B------:R-:W-:Y:S01]  /*08c0*/  FFMA R55, R64.reuse, R71, R23 ;  /* 0x0000004740377223 */ /* 0x040fe20000000017 */
[----:B------:R-:W-:Y:S01]  /*08d0*/  LDS.128 R28, [R57+0x300] ;  /* 0x00030000391c7984 */ /* 0x000fe20000000c00 */
[-C--:B------:R-:W-:Y:S01]  /*08e0*/  FFMA R41, R64, R68.reuse, R41 ;  /* 0x0000004440297223 */ /* 0x080fe20000000029 */
[-C--:B------:R-:W-:Y:S01]  /*08f0*/  FFMA R40, R65, R68.reuse, R40 ;  /* 0x0000004441287223 */ /* 0x080fe20000000028 */
[-C--:B------:R-:W-:Y:S01]  /*0900*/  FFMA R43, R66, R68.reuse, R43 ;  /* 0x00000044422b7223 */ /* 0x080fe2000000002b */
[----:B------:R-:W1:Y:S01]  /*0910*/  LDS.128 R20, [R58+0x4300] ;  /* 0x004300003a147984 */ /* 0x000e620000000c00 */
[----:B------:R-:W-:Y:S01]  /*0920*/  FFMA R60, R67, R68, R60 ;  /* 0x00000044433c7223 */ /* 0x000fe2000000003c */
[-C--:B------:R-:W-:Y:S01]  /*0930*/  FFMA R45, R64, R69.reuse, R45 ;  /* 0x00000045402d7223 */ /* 0x080fe2000000002d */
[-C--:B------:R-:W-:Y:S01]  /*0940*/  FFMA R42, R65, R69.reuse, R42 ;  /* 0x00000045412a7223 */ /* 0x080fe2000000002a */
[CC--:B------:R-:W-:Y:S01]  /*0950*/  FFMA R47, R66.reuse, R69.reuse, R47 ;  /* 0x00000045422f7223 */ /* 0x0c0fe2000000002f */
[----:B------:R-:W-:Y:S01]  /*0960*/  FFMA R44, R67, R69, R44 ;  /* 0x00000045432c7223 */ /* 0x000fe2000000002c */
[-C--:B------:R-:W-:Y:S01]  /*0970*/  FFMA R46, R65, R71.reuse, R36 ;  /* 0x00000047412e7223 */ /* 0x080fe20000000024 */
[-C--:B------:R-:W-:Y:S01]  /*0980*/  FFMA R51, R66, R71.reuse, R37 ;  /* 0x0000004742337223 */ /* 0x080fe20000000025 */
[----:B------:R-:W-:Y:S01]  /*0990*/  FFMA R50, R67, R71, R38 ;  /* 0x0000004743327223 */ /* 0x000fe20000000026 */
[-C--:B0-----:R-:W-:Y:S01]  /*09a0*/  FFMA R53, R8, R16.reuse, R41 ;  /* 0x0000001008357223 */ /* 0x081fe20000000029 */
[-C--:B------:R-:W-:Y:S01]  /*09b0*/  FFMA R52, R9, R16.reuse, R40 ;  /* 0x0000001009347223 */ /* 0x080fe20000000028 */
[-C--:B------:R-:W-:Y:S01]  /*09c0*/  FFMA R61, R10, R16.reuse, R43 ;  /* 0x000000100a3d7223 */ /* 0x080fe2000000002b */
[----:B------:R-:W-:Y:S01]  /*09d0*/  FFMA R60, R11, R16, R60 ;  /* 0x000000100b3c7223 */ /* 0x000fe2000000003c */
[-C--:B------:R-:W-:Y:S01]  /*09e0*/  FFMA R45, R8, R17.reuse, R45 ;  /* 0x00000011082d7223 */ /* 0x080fe2000000002d */
[-C--:B------:R-:W-:Y:S01]  /*09f0*/  FFMA R16, R9, R17.reuse, R42 ;  /* 0x0000001109107223 */ /* 0x080fe2000000002a */
[CC--:B------:R-:W-:Y:S01]  /*0a00*/  FFMA R47, R10.reuse, R17.reuse, R47 ;  /* 0x000000110a2f7223 */ /* 0x0c0fe2000000002f */
[----:B------:R-:W-:Y:S01]  /*0a10*/  FFMA R44, R11, R17, R44 ;  /* 0x000000110b2c7223 */ /* 0x000fe2000000002c */
[----:B------:R-:W-:Y:S01]  /*0a20*/  FFMA R17, R10, R18, R39 ;  /* 0x000000120a117223 */ /* 0x000fe20000000027 */
[----:B------:R-:W-:Y:S04]  /*0a30*/  LDS.128 R40, [R57+0x400] ;  /* 0x0004000039287984 */ /* 0x000fe80000000c00 */
[----:B------:R-:W0:Y:S01]  /*0a40*/  LDS.128 R36, [R58+0x4400] ;  /* 0x004400003a247984 */ /* 0x000e220000000c00 */
[-C--:B------:R-:W-:Y:S01]  /*0a50*/  FFMA R49, R64, R70.reuse, R49 ;  /* 0x0000004640317223 */ /* 0x080fe20000000031 */
[----:B------:R-:W-:Y:S01]  /*0a60*/  FFMA R62, R67, R70, R62 ;  /* 0x00000046433e7223 */ /* 0x000fe2000000003e */
[-C--:B-1----:R-:W-:Y:S01]  /*0a70*/  FFMA R53, R20, R28.reuse, R53 ;  /* 0x0000001c14357223 */ /* 0x082fe20000000035 */
[-C--:B------:R-:W-:Y:S01]  /*0a80*/  FFMA R52, R21, R28.reuse, R52 ;  /* 0x0000001c15347223 */ /* 0x080fe20000000034 */
[-C--:B------:R-:W-:Y:S01]  /*0a90*/  FFMA R61, R22, R28.reuse, R61 ;  /* 0x0000001c163d7223 */ /* 0x080fe2000000003d */
[----:B------:R-:W-:Y:S01]  /*0aa0*/  FFMA R60, R23, R28, R60 ;  /* 0x0000001c173c7223 */ /* 0x000fe2000000003c */
[-C--:B------:R-:W-:Y:S01]  /*0ab0*/  FFMA R45, R20, R29.reuse, R45 ;  /* 0x0000001d142d7223 */ /* 0x080fe2000000002d */
[-C--:B------:R-:W-:Y:S01]  /*0ac0*/  FFMA R28, R21, R29.reuse, R16 ;  /* 0x0000001d151c7223 */ /* 0x080fe20000000010 */
[-C--:B------:R-:W-:Y:S01]  /*0ad0*/  FFMA R47, R22, R29.reuse, R47 ;  /* 0x0000001d162f7223 */ /* 0x080fe2000000002f */
[----:B------:R-:W-:Y:S01]  /*0ae0*/  FFMA R44, R23, R29, R44 ;  /* 0x0000001d172c7223 */ /* 0x000fe2000000002c */
[CC--:B------:R-:W-:Y:S01]  /*0af0*/  FFMA R49, R8.reuse, R18.reuse, R49 ;  /* 0x0000001208317223 */ /* 0x0c0fe20000000031 */
[-C--:B------:R-:W-:Y:S01]  /*0b00*/  FFMA R48, R9, R18.reuse, R48 ;  /* 0x0000001209307223 */ /* 0x080fe20000000030 */
[----:B------:R-:W-:Y:S01]  /*0b10*/  FFMA R62, R11, R18, R62 ;  /* 0x000000120b3e7223 */ /* 0x000fe2000000003e */
[-C--:B------:R-:W-:Y:S01]  /*0b20*/  FFMA R55, R8, R19.reuse, R55 ;  /* 0x0000001308377223 */ /* 0x080fe20000000037 */
[-C--:B------:R-:W-:Y:S01]  /*0b30*/  FFMA R46, R9, R19.reuse, R46 ;  /* 0x00000013092e7223 */ /* 0x080fe2000000002e */
[-C--:B------:R-:W-:Y:S01]  /*0b40*/  FFMA R51, R10, R19.reuse, R51 ;  /* 0x000000130a337223 */ /* 0x080fe20000000033 */
[----:B------:R-:W-:Y:S01]  /*0b50*/  FFMA R50, R11, R19, R50 ;  /* 0x000000130b327223 */ /* 0x000fe20000000032 */
[-C--:B------:R-:W-:Y:S01]  /*0b60*/  FFMA R29, R22, R30.reuse, R17 ;  /* 0x0000001e161d7223 */ /* 0x080fe20000000011 */
[----:B------:R-:W-:Y:S04]  /*0b70*/  LDS.128 R8, [R58+0x4500] ;  /* 0x004500003a087984 */ /* 0x000fe80000000c00 */
[----:B------:R-:W1:Y:S01]  /*0b80*/  LDS.128 R16, [R57+0x500] ;  /* 0x0005000039107984 */ /* 0x000e620000000c00 */
[CC--:B------:R-:W-:Y:S01]  /*0b90*/  FFMA R49, R20.reuse, R30.reuse, R49 ;  /* 0x0000001e14317223 */ /* 0x0c0fe20000000031 */
[-C--:B------:R-:W-:Y:S01]  /*0ba0*/  FFMA R48, R21, R30.reuse, R48 ;  /* 0x0000001e15307223 */ /* 0x080fe20000000030 */
[----:B------:R-:W-:Y:S01]  /*0bb0*/  FFMA R62, R23, R30, R62 ;  /* 0x0000001e173e7223 */ /* 0x000fe2000000003e */
[-C--:B------:R-:W-:Y:S01]  /*0bc0*/  FFMA R55, R20, R31.reuse, R55 ;  /* 0x0000001f14377223 */ /* 0x080fe20000000037 */
[-C--:B------:R-:W-:Y:S01]  /*0bd0*/  FFMA R46, R21, R31.reuse, R46 ;  /* 0x0000001f152e7223 */ /* 0x080fe2000000002e */
[-C--:B------:R-:W-:Y:S01]  /*0be0*/  FFMA R51, R22, R31.reuse, R51 ;  /* 0x0000001f16337223 */ /* 0x080fe20000000033 */
[----:B------:R-:W-:-:S02]  /*0bf0*/  FFMA R50, R23, R31, R50 ;  /* 0x0000001f17327223 */ /* 0x000fc40000000032 */
[----:B------:R-:W-:Y:S01]  /*0c00*/  LDS.128 R20, [R58+0x4600] ;  /* 0x004600003a147984 */ /* 0x000fe20000000c00 */
        /* <DEDUP_REMOVED lines=8> */
[-C--:B------:R-:W-:Y:S02]  /*0c90*/  FFMA R41, R38, R42.reuse, R29 ;  /* 0x0000002a26297223 */ /* 0x080fe4000000001d */
[----:B------:R-:W0:Y:S01]  /*0ca0*/  LDS.128 R28, [R57+0x600] ;  /* 0x00060000391c7984 */ /* 0x000e220000000c00 */
        /* <DEDUP_REMOVED lines=8> */
[-C--:B-1----:R-:W-:Y:S01]  /*0d30*/  FFMA R53, R8, R16.reuse, R53 ;  /* 0x0000001008357223 */ /* 0x082fe20000000035 */
        /* <DEDUP_REMOVED lines=852> */
[C---:B------:R-:W-:Y:S01]  /*4280*/  FFMA R44, R39.reuse, R41, R44 ;  /* 0x00000029272c7223 */ /* 0x040fe2000000002c */
[-C--:B------:R-:W-:Y:S02]  /*4290*/  FFMA R41, R38, R42.reuse, R29 ;  /* 0x0000002a26297223 */ /* 0x080fe4000000001d */
[----:B------:R-:W0:Y:S01]  /*42a0*/  LDS.128 R28, [R57+0x3600] ;  /* 0x00360000391c7984 */ /* 0x000e220000000c00 */
[CC--:B------:R-:W-:Y:S01]  /*42b0*/  FFMA R49, R36.reuse, R42.reuse, R49 ;  /* 0x0000002a24317223 */ /* 0x0c0fe20000000031 */
[-C--:B------:R-:W-:Y:S01]  /*42c0*/  FFMA R55, R36, R43.reuse, R55 ;  /* 0x0000002b24377223 */ /* 0x080fe20000000037 */
[----:B------:R-:W-:Y:S01]  /*42d0*/  FFMA R62, R39, R42, R62 ;  /* 0x0000002a273e7223 */ /* 0x000fe2000000003e */
[-C--:B------:R-:W-:Y:S01]  /*42e0*/  FFMA R46, R37, R43.reuse, R46 ;  /* 0x0000002b252e7223 */ /* 0x080fe2000000002e */
[-C--:B------:R-:W-:Y:S01]  /*42f0*/  FFMA R51, R38, R43.reuse, R51 ;  /* 0x0000002b26337223 */ /* 0x080fe20000000033 */
[----:B------:R-:W-:Y:S01]  /*4300*/  FFMA R50, R39, R43, R50 ;  /* 0x0000002b27327223 */ /* 0x000fe20000000032 */
[C---:B-1----:R-:W-:Y:S01]  /*4310*/  FFMA R53, R8.reuse, R16, R53 ;  /* 0x0000001008357223 */ /* 0x042fe20000000035 */
[C---:B------:R-:W-:Y:S01]  /*4320*/  FFMA R45, R8.reuse, R17, R45 ;  /* 0x00000011082d7223 */ /* 0x040fe2000000002d */
[C---:B------:R-:W-:Y:S01]  /*4330*/  FFMA R49, R8.reuse, R18, R49 ;  /* 0x0000001208317223 */ /* 0x040fe20000000031 */
[----:B------:R-:W-:Y:S01]  /*4340*/  FFMA R55, R8, R19, R55 ;  /* 0x0000001308377223 */ /* 0x000fe20000000037 */
[----:B------:R-:W-:Y:S01]  /*4350*/  MOV R8, UR4 ;  /* 0x0000000400087c02 */ /* 0x000fe20008000f00 */
[C---:B------:R-:W-:Y:S01]  /*4360*/  FFMA R60, R11.reuse, R16, R60 ;  /* 0x000000100b3c7223 */ /* 0x040fe2000000003c */
[----:B------:R-:W-:-:S02]  /*4370*/  FFMA R62, R11, R18, R62 ;  /* 0x000000120b3e7223 */ /* 0x000fc4000000003e */
[----:B------:R-:W-:Y:S01]  /*4380*/  LEA R73, R8, R73, 0x7 ;  /* 0x0000004908497211 */ /* 0x000fe200078e38ff */
[-C--:B------:R-:W-:Y:S01]  /*4390*/  FFMA R66, R9, R17.reuse, R40 ;  /* 0x0000001109427223 */ /* 0x080fe20000000028 */
[CC--:B------:R-:W-:Y:S01]  /*43a0*/  FFMA R47, R10.reuse, R17.reuse, R47 ;  /* 0x000000110a2f7223 */ /* 0x0c0fe2000000002f */
[----:B------:R-:W-:Y:S01]  /*43b0*/  FFMA R44, R11, R17, R44 ;  /* 0x000000110b2c7223 */ /* 0x000fe2000000002c */
[-C--:B------:R-:W-:Y:S01]  /*43c0*/  FFMA R46, R9, R19.reuse, R46 ;  /* 0x00000013092e7223 */ /* 0x080fe2000000002e */
[CC--:B------:R-:W-:Y:S01]  /*43d0*/  FFMA R51, R10.reuse, R19.reuse, R51 ;  /* 0x000000130a337223 */ /* 0x0c0fe20000000033 */
[----:B------:R-:W-:Y:S01]  /*43e0*/  FFMA R50, R11, R19, R50 ;  /* 0x000000130b327223 */ /* 0x000fe20000000032 */
[----:B------:R-:W-:Y:S01]  /*43f0*/  FFMA R48, R37, R42, R48 ;  /* 0x0000002a25307223 */ /* 0x000fe20000000030 */
[CC--:B------:R-:W-:Y:S01]  /*4400*/  FFMA R52, R9.reuse, R16.reuse, R52 ;  /* 0x0000001009347223 */ /* 0x0c0fe20000000034 */
[C---:B------:R-:W-:Y:S01]  /*4410*/  FFMA R61, R10.reuse, R16, R61 ;  /* 0x000000100a3d7223 */ /* 0x040fe2000000003d */
[-C--:B------:R-:W-:Y:S01]  /*4420*/  FFMA R71, R10, R18.reuse, R41 ;  /* 0x000000120a477223 */ /* 0x080fe20000000029 */
[----:B------:R-:W-:Y:S01]  /*4430*/  FFMA R48, R9, R18, R48 ;  /* 0x0000001209307223 */ /* 0x000fe20000000030 */
[----:B------:R-:W-:Y:S04]  /*4440*/  LDS.128 R40, [R58+0x7700] ;  /* 0x007700003a287984 */ /* 0x000fe80000000c00 */
[----:B------:R-:W1:Y:S01]  /*4450*/  LDS.128 R36, [R57+0x3700] ;  /* 0x0037000039247984 */ /* 0x000e620000000c00 */
[----:B0-----:R-:W-:Y:S01]  /*4460*/  FFMA R80, R23, R28, R60 ;  /* 0x0000001c17507223 */ /* 0x001fe2000000003c */
[----:B------:R-:W-:Y:S01]  /*4470*/  IADD3 R60, PT, PT, R73, R2, RZ ;  /* 0x00000002493c7210 */ /* 0x000fe20007ffe0ff */
[----:B------:R-:W-:Y:S01]  /*4480*/  FFMA R82, R23, R30, R62 ;  /* 0x0000001e17527223 */ /* 0x000fe2000000003e */
        /* <DEDUP_REMOVED lines=8> */
[----:B------:R-:W-:Y:S01]  /*4510*/  IADD3 R47, PT, PT, R60, 0x40, RZ ;  /* 0x000000403c2f7810 */ /* 0x000fe20007ffe0ff */
[-C--:B------:R-:W-:Y:S01]  /*4520*/  FFMA R53, R20, R28.reuse, R53 ;  /* 0x0000001c14357223 */ /* 0x080fe20000000035 */
[C---:B------:R-:W-:Y:S01]  /*4530*/  IADD3 R45, PT, PT, R60.reuse, 0xb80, RZ ;  /* 0x00000b803c2d7810 */ /* 0x040fe20007ffe0ff */
[CC--:B------:R-:W-:Y:S01]  /*4540*/  FFMA R52, R21.reuse, R28.reuse, R52 ;  /* 0x0000001c15347223 */ /* 0x0c0fe20000000034 */
[----:B------:R-:W-:Y:S01]  /*4550*/  IADD3 R31, PT, PT, R60, 0x16c0, RZ ;  /* 0x000016c03c1f7810 */ /* 0x000fe20007ffe0ff */
[----:B------:R-:W-:Y:S01]  /*4560*/  FFMA R61, R22, R28, R61 ;  /* 0x0000001c163d7223 */ /* 0x000fe2000000003d */
[----:B------:R-:W-:Y:S01]  /*4570*/  IADD3 R29, PT, PT, R60, 0x2200, RZ ;  /* 0x000022003c1d7810 */ /* 0x000fe20007ffe0ff */
[-C--:B------:R-:W-:Y:S01]  /*4580*/  FFMA R73, R20, R30.reuse, R49 ;  /* 0x0000001e14497223 */ /* 0x080fe20000000031 */
[-C--:B------:R-:W-:Y:S01]  /*4590*/  FFMA R70, R21, R30.reuse, R48 ;  /* 0x0000001e15467223 */ /* 0x080fe20000000030 */
[----:B------:R-:W-:Y:S01]  /*45a0*/  FFMA R71, R22, R30, R71 ;  /* 0x0000001e16477223 */ /* 0x000fe20000000047 */
[--C-:B------:R-:W-:Y:S01]  /*45b0*/  IMAD.WIDE.U32 R46, R47, 0x4, R74.reuse ;  /* 0x000000042f2e7825 */ /* 0x100fe200078e004a */
[----:B------:R-:W-:Y:S03]  /*45c0*/  LDS.128 R16, [R58+0x7800] ;  /* 0x007800003a107984 */ /* 0x000fe60000000c00 */
[--C-:B------:R-:W-:Y:S01]  /*45d0*/  IMAD.WIDE.U32 R44, R45, 0x4, R74.reuse ;  /* 0x000000042d2c7825 */ /* 0x100fe200078e004a */
[----:B------:R-:W2:Y:S03]  /*45e0*/  LDG.E R20, desc[UR10][R46.64] ;  /* 0x0000000a2e147981 */ /* 0x000ea6000c1e1900 */
[--C-:B------:R-:W-:Y:S01]  /*45f0*/  IMAD.WIDE.U32 R30, R31, 0x4, R74.reuse ;  /* 0x000000041f1e7825 */ /* 0x100fe200078e004a */
[----:B------:R-:W2:Y:S03]  /*4600*/  LDG.E R21, desc[UR10][R44.64] ;  /* 0x0000000a2c157981 */ /* 0x000ea6000c1e1900 */
[----:B------:R-:W-:Y:S01]  /*4610*/  IMAD.WIDE.U32 R28, R29, 0x4, R74 ;  /* 0x000000041d1c7825 */ /* 0x000fe200078e004a */
[----:B------:R-:W2:Y:S04]  /*4620*/  LDG.E R22, desc[UR10][R30.64] ;  /* 0x0000000a1e167981 */ /* 0x000ea8000c1e1900 */
[----:B------:R0:W2:Y:S01]  /*4630*/  LDG.E R23, desc[UR10][R28.64] ;  /* 0x0000000a1c177981 */ /* 0x0000a2000c1e1900 */
[----:B-1----:R-:W-:-:S03]  /*4640*/  FFMA R69, R40, R36, R53 ;  /* 0x0000002428457223 */ /* 0x002fc60000000035 */
[----:B------:R-:W1:Y:S01]  /*4650*/  LDS.128 R8, [R57+0x3800] ;  /* 0x0038000039087984 */ /* 0x000e620000000c00 */
[-C--:B------:R-:W-:Y:S01]  /*4660*/  FFMA R68, R41, R36.reuse, R52 ;  /* 0x0000002429447223 */ /* 0x080fe20000000034 */
[-C--:B------:R-:W-:Y:S01]  /*4670*/  FFMA R61, R42, R36.reuse, R61 ;  /* 0x000000242a3d7223 */ /* 0x080fe2000000003d */
        /* <DEDUP_REMOVED lines=13> */
[----:B0-----:R-:W-:Y:S04]  /*4750*/  LDS.128 R28, [R57+0x3900] ;  /* 0x00390000391c7984 */ /* 0x001fe80000000c00 */
[----:B------:R-:W0:Y:S01]  /*4760*/  LDS.128 R36, [R58+0x7900] ;  /* 0x007900003a247984 */ /* 0x000e220000000c00 */
        /* <DEDUP_REMOVED lines=15> */
[----:B------:R-:W-:-:S02]  /*4860*/  FFMA R64, R19, R11, R64 ;  /* 0x0000000b13407223 */ /* 0x000fc40000000040 */
        /* <DEDUP_REMOVED lines=56> */
[C---:B------:R-:W-:Y:S02]  /*4bf0*/  IADD3 R49, PT, PT, R60.reuse, 0x41, RZ ;  /* 0x000000413c317810 */ /* 0x040fe40007ffe0ff */
[C---:B------:R-:W-:Y:S02]  /*4c00*/  IADD3 R45, PT, PT, R60.reuse, 0xb81, RZ ;  /* 0x00000b813c2d7810 */ /* 0x040fe40007ffe0ff */
[C---:B------:R-:W-:Y:S02]  /*4c10*/  IADD3 R47, PT, PT, R60.reuse, 0x16c1, RZ ;  /* 0x000016c13c2f7810 */ /* 0x040fe40007ffe0ff */
[----:B------:R-:W-:Y:S01]  /*4c20*/  IADD3 R43, PT, PT, R60, 0x2201, RZ ;  /* 0x000022013c2b7810 */ /* 0x000fe20007ffe0ff */
[----:B------:R-:W-:-:S04]  /*4c30*/  IMAD.WIDE.U32 R48, R49, 0x4, R74 ;  /* 0x0000000431307825 */ /* 0x000fc800078e004a */
        /* <DEDUP_REMOVED lines=16> */
[----:B------:R-:W-:Y:S01]  /*4d40*/  IMAD.WIDE.U32 R44, R45, 0x4, R74 ;  /* 0x000000042d2c7825 */ /* 0x000fe200078e004a */
        /* <DEDUP_REMOVED lines=18> */
[--C-:B------:R-:W-:Y:S01]  /*4e70*/  IMAD.WIDE.U32 R46, R47, 0x4, R74.reuse ;  /* 0x000000042f2e7825 */ /* 0x100fe200078e004a */
[----:B------:R-:W-:Y:S04]  /*4e80*/  LDS.128 R28, [R58+0x7f00] ;  /* 0x007f00003a1c7984 */ /* 0x000fe80000000c00 */
[----:B------:R-:W0:Y:S04]  /*4e90*/  LDS.128 R36, [R57+0x3f00] ;  /* 0x003f000039247984 */ /* 0x000e280000000c00 */
[----:B------:R3:W4:Y:S04]  /*4ea0*/  LDG.E R40, desc[UR10][R48.64] ;  /* 0x0000000a30287981 */ /* 0x000728000c1e1900 */
[----:B------:R-:W4:Y:S04]  /*4eb0*/  LDG.E R41, desc[UR10][R44.64] ;  /* 0x0000000a2c297981 */ /* 0x000f28000c1e1900 */
[----:B------:R5:W4:Y:S04]  /*4ec0*/  LDG.E R42, desc[UR10][R46.64] ;  /* 0x0000000a2e2a7981 */ /* 0x000b28000c1e1900 */
[----:B--2---:R2:W-:Y:S02]  /*4ed0*/  STS.128 [R59], R20 ;  /* 0x000000143b007388 */ /* 0x0045e40000000c00 */
[----:B--2---:R-:W-:-:S05]  /*4ee0*/  IMAD.WIDE.U32 R22, R43, 0x4, R74 ;  /* 0x000000042b167825 */ /* 0x004fca00078e004a */
[----:B------:R-:W4:Y:S01]  /*4ef0*/  LDG.E R43, desc[UR10][R22.64] ;  /* 0x0000000a162b7981 */ /* 0x000f22000c1e1900 */
[C---:B------:R-:W-:Y:S02]  /*4f00*/  IADD3 R21, PT, PT, R60.reuse, 0x42, RZ ;  /* 0x000000423c157810 */ /* 0x040fe40007ffe0ff */
[----:B------:R-:W-:-:S03]  /*4f10*/  IADD3 R51, PT, PT, R60, 0x16c2, RZ ;  /* 0x000016c23c337810 */ /* 0x000fc60007ffe0ff */
[----:B---3--:R-:W-:Y:S01]  /*4f20*/  IMAD.WIDE.U32 R48, R21, 0x4, R74 ;  /* 0x0000000415307825 */ /* 0x008fe200078e004a */
[----:B------:R-:W-:-:S03]  /*4f30*/  IADD3 R21, PT, PT, R60, 0xb82, RZ ;  /* 0x00000b823c157810 */ /* 0x000fc60007ffe0ff */
[--C-:B-----5:R-:W-:Y:S01]  /*4f40*/  IMAD.WIDE.U32 R46, R51, 0x4, R74.reuse ;  /* 0x00000004332e7825 */ /* 0x120fe200078e004a */
[----:B------:R-:W-:Y:S01]  /*4f50*/  IADD3 R51, PT, PT, R60, 0x2202, RZ ;  /* 0x000022023c337810 */ /* 0x000fe20007ffe0ff */
[----:B------:R2:W3:Y:S02]  /*4f60*/  LDG.E R20, desc[UR10][R48.64] ;  /* 0x0000000a30147981 */ /* 0x0004e4000c1e1900 */
[--C-:B------:R-:W-:Y:S02]  /*4f70*/  IMAD.WIDE.U32 R44, R21, 0x4, R74.reuse ;  /* 0x00000004152c7825 */ /* 0x100fe400078e004a */
[----:B------:R-:W3:Y:S04]  /*4f80*/  LDG.E R22, desc[UR10][R46.64] ;  /* 0x0000000a2e167981 */ /* 0x000ee8000c1e1900 */
[----:B------:R5:W3:Y:S04]  /*4f90*/  LDG.E R21, desc[UR10][R44.64] ;  /* 0x0000000a2c157981 */ /* 0x000ae8000c1e1900 */
[----:B----4-:R4:W-:Y:S02]  /*4fa0*/  STS.128 [R59+0x100], R40 ;  /* 0x000100283b007388 */ /* 0x0109e40000000c00 */
[----:B----4-:R-:W-:-:S05]  /*4fb0*/  IMAD.WIDE.U32 R40, R51, 0x4, R74 ;  /* 0x0000000433287825 */ /* 0x010fca00078e004a */
[----:B------:R-:W3:Y:S01]  /*4fc0*/  LDG.E R23, desc[UR10][R40.64] ;  /* 0x0000000a28177981 */ /* 0x000ee2000c1e1900 */
[C---:B------:R-:W-:Y:S02]  /*4fd0*/  IADD3 R43, PT, PT, R60.reuse, 0x43, RZ ;  /* 0x000000433c2b7810 */ /* 0x040fe40007ffe0ff */
[C---:B--2---:R-:W-:Y:S02]  /*4fe0*/  IADD3 R49, PT, PT, R60.reuse, 0xb83, RZ ;  /* 0x00000b833c317810 */ /* 0x044fe40007ffe0ff */
[C---:B------:R-:W-:Y:S02]  /*4ff0*/  IADD3 R87, PT, PT, R60.reuse, 0x16c3, RZ ;  /* 0x000016c33c577810 */ /* 0x040fe40007ffe0ff */
[----:B------:R-:W-:Y:S01]  /*5000*/  IADD3 R85, PT, PT, R60, 0x2203, RZ ;  /* 0x000022033c557810 */ /* 0x000fe20007ffe0ff */
[----:B------:R-:W-:-:S04]  /*5010*/  IMAD.WIDE.U32 R42, R43, 0x4, R74 ;  /* 0x000000042b2a7825 */ /* 0x000fc800078e004a */
[--C-:B-----5:R-:W-:Y:S01]  /*5020*/  IMAD.WIDE.U32 R44, R49, 0x4, R74.reuse ;  /* 0x00000004312c7825 */ /* 0x120fe200078e004a */
[----:B------:R-:W2:Y:S03]  /*5030*/  LDG.E R52, desc[UR10][R42.64] ;  /* 0x0000000a2a347981 */ /* 0x000ea6000c1e1900 */
[--C-:B------:R-:W-:Y:S01]  /*5040*/  IMAD.WIDE.U32 R86, R87, 0x4, R74.reuse ;  /* 0x0000000457567825 */ /* 0x100fe200078e004a */
[----:B------:R-:W2:Y:S03]  /*5050*/  LDG.E R53, desc[UR10][R44.64] ;  /* 0x0000000a2c357981 */ /* 0x000ea6000c1e1900 */
[----:B------:R-:W-:Y:S01]  /*5060*/  IMAD.WIDE.U32 R84, R85, 0x4, R74 ;  /* 0x0000000455547825 */ /* 0x000fe200078e004a */
[----:B------:R-:W2:Y:S04]  /*5070*/  LDG.E R54, desc[UR10][R86.64] ;  /* 0x0000000a56367981 */ /* 0x000ea8000c1e1900 */
[----:B------:R-:W2:Y:S04]  /*5080*/  LDG.E R55, desc[UR10][R84.64] ;  /* 0x0000000a54377981 */ /* 0x000ea8000c1e1900 */
[----:B------:R-:W4:Y:S04]  /*5090*/  LDG.E.128 R40, desc[UR10][R76.64+0xf3c00] ;  /* 0x0f3c000a4c287981 */ /* 0x000f28000c1e1d00 */
[----:B------:R-:W5:Y:S04]  /*50a0*/  LDG.E.128 R44, desc[UR10][R76.64+0xf7800] ;  /* 0x0f78000a4c2c7981 */ /* 0x000f68000c1e1d00 */
[----:B------:R-:W5:Y:S04]  /*50b0*/  LDG.E.128 R48, desc[UR10][R76.64+0xfb400] ;  /* 0x0fb4000a4c307981 */ /* 0x000f68000c1e1d00 */
[----:B---3--:R3:W-:Y:S04]  /*50c0*/  STS.128 [R59+0x200], R20 ;  /* 0x000200143b007388 */ /* 0x0087e80000000c00 */
[----:B---3--:R-:W3:Y:S04]  /*50d0*/  LDG.E.128 R20, desc[UR10][R76.64+0xf0000] ;  /* 0x0f00000a4c147981 */ /* 0x008ee8000c1e1d00 */
[----:B--2---:R-:W-:Y:S04]  /*50e0*/  STS.128 [R59+0x300], R52 ;  /* 0x000300343b007388 */ /* 0x004fe80000000c00 */
[----:B----4-:R-:W-:Y:S04]  /*50f0*/  STS.128 [R72+0x4100], R40 ;  /* 0x0041002848007388 */ /* 0x010fe80000000c00 */
[----:B-----5:R-:W-:Y:S04]  /*5100*/  STS.128 [R72+0x4200], R44 ;  /* 0x0042002c48007388 */ /* 0x020fe80000000c00 */
[----:B------:R2:W-:Y:S01]  /*5110*/  STS.128 [R72+0x4300], R48 ;  /* 0x0043003048007388 */ /* 0x0005e20000000c00 */
[-C--:B-1----:R-:W-:Y:S01]  /*5120*/  FFMA R67, R16, R9.reuse, R67 ;  /* 0x0000000910437223 */ /* 0x082fe20000000043 */
[-C--:B------:R-:W-:Y:S01]  /*5130*/  FFMA R66, R17, R9.reuse, R66 ;  /* 0x0000000911427223 */ /* 0x080fe20000000042 */
[CC--:B------:R-:W-:Y:S01]  /*5140*/  FFMA R65, R18.reuse, R9.reuse, R65 ;  /* 0x0000000912417223 */ /* 0x0c0fe20000000041 */
[----:B------:R-:W-:Y:S01]  /*5150*/  FFMA R84, R19, R9, R78 ;  /* 0x0000000913547223 */ /* 0x000fe2000000004e */
[----:B------:R-:W-:Y:S01]  /*5160*/  FFMA R9, R18, R10, R71 ;  /* 0x0000000a12097223 */ /* 0x000fe20000000047 */
[CC--:B------:R-:W-:Y:S01]  /*5170*/  FFMA R69, R16.reuse, R8.reuse, R69 ;  /* 0x0000000810457223 */ /* 0x0c0fe20000000045 */
[-C--:B------:R-:W-:Y:S01]  /*5180*/  FFMA R68, R17, R8.reuse, R68 ;  /* 0x0000000811447223 */ /* 0x080fe20000000044 */
[----:B------:R-:W-:Y:S01]  /*5190*/  FFMA R80, R19, R8, R80 ;  /* 0x0000000813507223 */ /* 0x000fe20000000050 */
[CC--:B------:R-:W-:Y:S01]  /*51a0*/  FFMA R81, R16.reuse, R10.reuse, R73 ;  /* 0x0000000a10517223 */ /* 0x0c0fe20000000049 */
[-C--:B------:R-:W-:Y:S01]  /*51b0*/  FFMA R70, R17, R10.reuse, R70 ;  /* 0x0000000a11467223 */ /* 0x080fe20000000046 */
[----:B------:R-:W-:Y:S01]  /*51c0*/  FFMA R86, R19, R10, R82 ;  /* 0x0000000a13567223 */ /* 0x000fe20000000052 */
[-C--:B------:R-:W-:Y:S01]  /*51d0*/  FFMA R83, R16, R11.reuse, R79 ;  /* 0x0000000b10537223 */ /* 0x080fe2000000004f */
[----:B------:R-:W-:Y:S01]  /*51e0*/  FFMA R61, R18, R8, R61 ;  /* 0x00000008123d7223 */ /* 0x000fe2000000003d */
[----:B0-----:R-:W-:Y:S01]  /*51f0*/  FFMA R79, R30, R38, R9 ;  /* 0x000000261e4f7223 */ /* 0x001fe20000000009 */
[-C--:B--2---:R-:W-:Y:S01]  /*5200*/  FFMA R48, R17, R11.reuse, R62 ;  /* 0x0000000b11307223 */ /* 0x084fe2000000003e */
[-C--:B------:R-:W-:Y:S01]  /*5210*/  FFMA R50, R19, R11.reuse, R64 ;  /* 0x0000000b13327223 */ /* 0x080fe20000000040 */
[----:B------:R-:W-:Y:S01]  /*5220*/  FFMA R49, R18, R11, R63 ;  /* 0x0000000b12317223 */ /* 0x000fe2000000003f */
[CC--:B------:R-:W-:Y:S01]  /*5230*/  FFMA R69, R28.reuse, R36.reuse, R69 ;  /* 0x000000241c457223 */ /* 0x0c0fe20000000045 */
        /* <DEDUP_REMOVED lines=9> */
[-C--:B------:R-:W-:Y:S01]  /*52d0*/  FFMA R48, R29, R39.reuse, R48 ;  /* 0x000000271d307223 */ /* 0x080fe20000000030 */
[----:B------:R-:W-:Y:S01]  /*52e0*/  FFMA R50, R31, R39, R50 ;  /* 0x000000271f327223 */ /* 0x000fe20000000032 */
[C---:B------:R-:W-:Y:S01]  /*52f0*/  FFMA R51, R30.reuse, R36, R61 ;  /* 0x000000241e337223 */ /* 0x040fe2000000003d */
[C---:B------:R-:W-:Y:S01]  /*5300*/  FFMA R71, R30.reuse, R37, R65 ;  /* 0x000000251e477223 */ /* 0x040fe20000000041 */
[----:B------:R-:W-:Y:S01]  /*5310*/  FFMA R49, R30, R39, R49 ;  /* 0x000000271e317223 */ /* 0x000fe20000000031 */
[----:B---3--:R-:W-:Y:S01]  /*5320*/  STS.128 [R72+0x4000], R20 ;  /* 0x0040001448007388 */ /* 0x008fe20000000c00 */
        /* <DEDUP_REMOVED lines=31> */
[-C--:B------:R-:W-:Y:S01]  /*5520*/  FFMA R16, R9, R18.reuse, R24 ;  /* 0x0000001209107223 */ /* 0x080fe20000000018 */
[-C--:B------:R-:W-:Y:S01]  /*5530*/  FFMA R17, R10, R18.reuse, R25 ;  /* 0x000000120a117223 */ /* 0x080fe20000000019 */
[CC--:B------:R-:W-:Y:S01]  /*5540*/  FFMA R35, R8.reuse, R19.reuse, R27 ;  /* 0x0000001308237223 */ /* 0x0c0fe2000000001b */
[----:B------:R-:W-:Y:S04]  /*5550*/  LDS.128 R20, [R58+0x4300] ;  /* 0x004300003a147984 */ /* 0x000fe80000000c00 */
[----:B------:R-:W1:Y:S01]  /*5560*/  LDS.128 R24, [R57+0x300] ;  /* 0x0003000039187984 */ /* 0x000e620000000c00 */
[-C--:B------:R-:W-:Y:S01]  /*5570*/  FFMA R41, R8, R18.reuse, R41 ;  /* 0x0000001208297223 */ /* 0x080fe20000000029 */
[----:B------:R-:W-:Y:S01]  /*5580*/  FFMA R42, R11, R18, R42 ;  /* 0x000000120b2a7223 */ /* 0x000fe2000000002a */
        /* <DEDUP_REMOVED lines=13> */
[----:B------:R-:W-:-:S02]  /*5660*/  FFMA R13, R6, R14, R17 ;  /* 0x0000000e060d7223 */ /* 0x000fc40000000011 */
[----:B------:R-:W0:Y:S01]  /*5670*/  LDS.128 R16, [R57+0x400] ;  /* 0x0004000039107984 */ /* 0x000e220000000c00 */
[CC--:B------:R-:W-:Y:S01]  /*5680*/  FFMA R41, R4.reuse, R14.reuse, R41 ;  /* 0x0000000e04297223 */ /* 0x0c0fe20000000029 */
[----:B------:R-:W-:Y:S01]  /*5690*/  FFMA R42, R7, R14, R42 ;  /* 0x0000000e072a7223 */ /* 0x000fe2000000002a */
[-C--:B------:R-:W-:Y:S01]  /*56a0*/  FFMA R35, R4, R15.reuse, R35 ;  /* 0x0000000f04237223 */ /* 0x080fe20000000023 */
[-C--:B------:R-:W-:Y:S01]  /*56b0*/  FFMA R32, R5, R15.reuse, R32 ;  /* 0x0000000f05207223 */ /* 0x080fe20000000020 */
[-C--:B------:R-:W-:Y:S01]  /*56c0*/  FFMA R33, R6, R15.reuse, R33 ;  /* 0x0000000f06217223 */ /* 0x080fe20000000021 */
[----:B------:R-:W-:Y:S02]  /*56d0*/  FFMA R34, R7, R15, R34 ;  /* 0x0000000f07227223 */ /* 0x000fe40000000022 */
        /* <DEDUP_REMOVED lines=11> */
[----:B------:R-:W1:Y:S01]  /*5790*/  LDS.128 R12, [R57+0x500] ;  /* 0x00050000390c7984 */ /* 0x000e620000000c00 */
[CC--:B------:R-:W-:Y:S01]  /*57a0*/  FFMA R41, R20.reuse, R26.reuse, R41 ;  /* 0x0000001a14297223 */ /* 0x0c0fe20000000029 */
[----:B------:R-:W-:Y:S01]  /*57b0*/  FFMA R42, R23, R26, R42 ;  /* 0x0000001a172a7223 */ /* 0x000fe2000000002a */
[-C--:B------:R-:W-:Y:S01]  /*57c0*/  FFMA R35, R20, R27.reuse, R35 ;  /* 0x0000001b14237223 */ /* 0x080fe20000000023 */
[-C--:B------:R-:W-:Y:S01]  /*57d0*/  FFMA R32, R21, R27.reuse, R32 ;  /* 0x0000001b15207223 */ /* 0x080fe20000000020 */
[-C--:B------:R-:W-:Y:S01]  /*57e0*/  FFMA R33, R22, R27.reuse, R33 ;  /* 0x0000001b16217223 */ /* 0x080fe20000000021 */
[----:B------:R-:W-:Y:S02]  /*57f0*/  FFMA R34, R23, R27, R34 ;  /* 0x0000001b17227223 */ /* 0x000fe40000000022 */
        /* <DEDUP_REMOVED lines=883> */
[C---:B-1----:R-:W-:Y:S01]  /*8f30*/  FFMA R40, R15.reuse, R4, R40 ;  /* 0x000000040f287223 */ /* 0x042fe20000000028 */
[CC--:B------:R-:W-:Y:S01]  /*8f40*/  FFMA R41, R12.reuse, R6.reuse, R41 ;  /* 0x000000060c297223 */ /* 0x0c0fe20000000029 */
        /* <DEDUP_REMOVED lines=10> */
[CC--:B------:R-:W-:Y:S01]  /*8ff0*/  FFMA R28, R13.reuse, R4.reuse, R28 ;  /* 0x000000040d1c7223 */ /* 0x0c0fe2000000001c */
[C---:B------:R-:W-:Y:S01]  /*9000*/  FFMA R31, R14.reuse, R4, R31 ;  /* 0x000000040e1f7223 */ /* 0x040fe2000000001f */
[-C--:B------:R-:W-:Y:S01]  /*9010*/  FFMA R46, R13, R6.reuse, R16 ;  /* 0x000000060d2e7223 */ /* 0x080fe20000000010 */
[----:B------:R-:W-:Y:S01]  /*9020*/  FFMA R47, R14, R6, R17 ;  /* 0x000000060e2f7223 */ /* 0x000fe20000000011 */
[----:B------:R-:W-:Y:S01]  /*9030*/  IADD3 R5, PT, PT, R60, 0xbc0, RZ ;  /* 0x00000bc03c057810 */ /* 0x000fe20007ffe0ff */
[----:B------:R-:W1:Y:S04]  /*9040*/  LDS.128 R16, [R57+0x3700] ;  /* 0x0037000039107984 */ /* 0x000e680000000c00 */
[----:B------:R-:W-:Y:S01]  /*9050*/  LDS.128 R12, [R58+0x7800] ;  /* 0x007800003a0c7984 */ /* 0x000fe20000000c00 */
[C---:B0-----:R-:W-:Y:S01]  /*9060*/  FFMA R70, R23.reuse, R24, R40 ;  /* 0x0000001817467223 */ /* 0x041fe20000000028 */
        /* <DEDUP_REMOVED lines=10> */
[----:B------:R-:W-:-:S02]  /*9110*/  IADD3 R35, PT, PT, R60, 0x80, RZ ;  /* 0x000000803c237810 */ /* 0x000fc40007ffe0ff */
[C---:B------:R-:W-:Y:S02]  /*9120*/  IADD3 R27, PT, PT, R60.reuse, 0x1700, RZ ;  /* 0x000017003c1b7810 */ /* 0x040fe40007ffe0ff */
[----:B------:R-:W-:Y:S01]  /*9130*/  IADD3 R25, PT, PT, R60, 0x2240, RZ ;  /* 0x000022403c197810 */ /* 0x000fe20007ffe0ff */
[-C--:B------:R-:W-:Y:S01]  /*9140*/  FFMA R29, R20, R24.reuse, R29 ;  /* 0x00000018141d7223 */ /* 0x080fe2000000001d */
[CC--:B------:R-:W-:Y:S01]  /*9150*/  FFMA R28, R21.reuse, R24.reuse, R28 ;  /* 0x00000018151c7223 */ /* 0x0c0fe2000000001c */
[C---:B------:R-:W-:Y:S01]  /*9160*/  FFMA R31, R22.reuse, R24, R31 ;  /* 0x00000018161f7223 */ /* 0x040fe2000000001f */
[-C--:B------:R-:W-:Y:S01]  /*9170*/  FFMA R46, R21, R26.reuse, R46 ;  /* 0x0000001a152e7223 */ /* 0x080fe2000000002e */
[----:B------:R-:W-:Y:S01]  /*9180*/  FFMA R47, R22, R26, R47 ;  /* 0x0000001a162f7223 */ /* 0x000fe2000000002f */
[--C-:B------:R-:W-:Y:S01]  /*9190*/  IMAD.WIDE.U32 R34, R35, 0x4, R74.reuse ;  /* 0x0000000423227825 */ /* 0x100fe200078e004a */
[----:B------:R-:W0:Y:S03]  /*91a0*/  LDS.128 R20, [R57+0x3800] ;  /* 0x0038000039147984 */ /* 0x000e260000000c00 */
[--C-:B------:R-:W-:Y:S01]  /*91b0*/  IMAD.WIDE.U32 R32, R5, 0x4, R74.reuse ;  /* 0x0000000405207825 */ /* 0x100fe200078e004a */
[----:B------:R-:W2:Y:S03]  /*91c0*/  LDG.E R4, desc[UR10][R34.64] ;  /* 0x0000000a22047981 */ /* 0x000ea6000c1e1900 */
[--C-:B------:R-:W-:Y:S01]  /*91d0*/  IMAD.WIDE.U32 R26, R27, 0x4, R74.reuse ;  /* 0x000000041b1a7825 */ /* 0x100fe200078e004a */
[----:B------:R3:W2:Y:S03]  /*91e0*/  LDG.E R5, desc[UR10][R32.64] ;  /* 0x0000000a20057981 */ /* 0x0006a6000c1e1900 */
[----:B------:R-:W-:Y:S01]  /*91f0*/  IMAD.WIDE.U32 R24, R25, 0x4, R74 ;  /* 0x0000000419187825 */ /* 0x000fe200078e004a */
[----:B------:R4:W2:Y:S04]  /*9200*/  LDG.E R6, desc[UR10][R26.64] ;  /* 0x0000000a1a067981 */ /* 0x0008a8000c1e1900 */
[----:B------:R-:W2:Y:S01]  /*9210*/  LDG.E R7, desc[UR10][R24.64] ;  /* 0x0000000a18077981 */ /* 0x000ea2000c1e1900 */
        /* <DEDUP_REMOVED lines=106> */
[C---:B---3--:R-:W-:Y:S01]  /*98c0*/  IADD3 R33, PT, PT, R60.reuse, 0x81, RZ ;  /* 0x000000813c217810 */ /* 0x048fe20007ffe0ff */
[----:B------:R-:W-:Y:S01]  /*98d0*/  LDS.128 R20, [R58+0x7e00] ;  /* 0x007e00003a147984 */ /* 0x000fe20000000c00 */
[----:B------:R-:W-:-:S02]  /*98e0*/  IADD3 R29, PT, PT, R60, 0xbc1, RZ ;  /* 0x00000bc13c1d7810 */ /* 0x000fc40007ffe0ff */
[C---:B------:R-:W-:Y:S01]  /*98f0*/  IADD3 R31, PT, PT, R60.reuse, 0x1701, RZ ;  /* 0x000017013c1f7810 */ /* 0x040fe20007ffe0ff */
[----:B------:R-:W0:Y:S01]  /*9900*/  LDS.128 R12, [R57+0x3e00] ;  /* 0x003e0000390c7984 */ /* 0x000e220000000c00 */
[----:B----4-:R-:W-:Y:S01]  /*9910*/  IADD3 R27, PT, PT, R60, 0x2241, RZ ;  /* 0x000022413c1b7810 */ /* 0x010fe20007ffe0ff */
[----:B------:R-:W-:-:S04]  /*9920*/  IMAD.WIDE.U32 R32, R33, 0x4, R74 ;  /* 0x0000000421207825 */ /* 0x000fc800078e004a */
[--C-:B------:R-:W-:Y:S01]  /*9930*/  IMAD.WIDE.U32 R28, R29, 0x4, R74.reuse ;  /* 0x000000041d1c7825 */ /* 0x100fe200078e004a */
[----:B------:R3:W4:Y:S03]  /*9940*/  LDG.E R24, desc[UR10][R32.64] ;  /* 0x0000000a20187981 */ /* 0x000726000c1e1900 */
[----:B------:R-:W-:Y:S01]  /*9950*/  IMAD.WIDE.U32 R30, R31, 0x4, R74 ;  /* 0x000000041f1e7825 */ /* 0x000fe200078e004a */
[----:B------:R-:W4:Y:S04]  /*9960*/  LDG.E R25, desc[UR10][R28.64] ;  /* 0x0000000a1c197981 */ /* 0x000f28000c1e1900 */
[----:B------:R5:W4:Y:S01]  /*9970*/  LDG.E R26, desc[UR10][R30.64] ;  /* 0x0000000a1e1a7981 */ /* 0x000b22000c1e1900 */
        /* <DEDUP_REMOVED lines=17> */
[----:B------:R-:W1:Y:S04]  /*9a90*/  LDS.128 R8, [R57+0x3f00] ;  /* 0x003f000039087984 */ /* 0x000e680000000c00 */
        /* <DEDUP_REMOVED lines=35> */
[----:B-----5:R2:W-:Y:S04]  /*9cd0*/  STS.128 [R72+0x4200], R28 ;  /* 0x0042001c48007388 */ /* 0x0205e80000000c00 */
[----:B------:R-:W-:Y:S01]  /*9ce0*/  STS.128 [R72+0x4300], R32 ;  /* 0x0043002048007388 */ /* 0x000fe20000000c00 */
[-C--:B0-----:R-:W-:Y:S01]  /*9cf0*/  FFMA R45, R20, R13.reuse, R45 ;  /* 0x0000000d142d7223 */ /* 0x081fe2000000002d */
[-C--:B------:R-:W-:Y:S01]  /*9d00*/  FFMA R44, R21, R13.reuse, R44 ;  /* 0x0000000d152c7223 */ /* 0x080fe2000000002c */
[-C--:B------:R-:W-:Y:S01]  /*9d10*/  FFMA R43, R22, R13.reuse, R43 ;  /* 0x0000000d162b7223 */ /* 0x080fe2000000002b */
[----:B------:R-:W-:Y:S01]  /*9d20*/  FFMA R52, R23, R13, R52 ;  /* 0x0000000d17347223 */ /* 0x000fe20000000034 */
[C---:B------:R-:W-:Y:S01]  /*9d30*/  FFMA R13, R20.reuse, R14, R53 ;  /* 0x0000000e140d7223 */ /* 0x040fe20000000035 */
[CC--:B------:R-:W-:Y:S01]  /*9d40*/  FFMA R61, R20.reuse, R15.reuse, R55 ;  /* 0x0000000f143d7223 */ /* 0x0c0fe20000000037 */
[-C--:B------:R-:W-:Y:S01]  /*9d50*/  FFMA R67, R20, R12.reuse, R67 ;  /* 0x0000000c14437223 */ /* 0x080fe20000000043 */
[-C--:B------:R-:W-:Y:S01]  /*9d60*/  FFMA R66, R21, R12.reuse, R66 ;  /* 0x0000000c15427223 */ /* 0x080fe20000000042 */
[CC--:B------:R-:W-:Y:S01]  /*9d70*/  FFMA R65, R22.reuse, R12.reuse, R65 ;  /* 0x0000000c16417223 */ /* 0x0c0fe20000000041 */
[----:B------:R-:W-:Y:S01]  /*9d80*/  FFMA R70, R23, R12, R70 ;  /* 0x0000000c17467223 */ /* 0x000fe20000000046 */
[-C--:B------:R-:W-:Y:S01]  /*9d90*/  FFMA R46, R21, R14.reuse, R46 ;  /* 0x0000000e152e7223 */ /* 0x080fe2000000002e */
[CC--:B------:R-:W-:Y:S01]  /*9da0*/  FFMA R53, R22.reuse, R14.reuse, R47 ;  /* 0x0000000e16357223 */ /* 0x0c0fe2000000002f */
[----:B------:R-:W-:Y:S01]  /*9db0*/  FFMA R54, R23, R14, R54 ;  /* 0x0000000e17367223 */ /* 0x000fe20000000036 */
[-C--:B------:R-:W-:Y:S01]  /*9dc0*/  FFMA R40, R21, R15.reuse, R40 ;  /* 0x0000000f15287223 */ /* 0x080fe20000000028 */
[-C--:B------:R-:W-:Y:S01]  /*9dd0*/  FFMA R41, R22, R15.reuse, R41 ;  /* 0x0000000f16297223 */ /* 0x080fe20000000029 */
[----:B------:R-:W-:Y:S01]  /*9de0*/  FFMA R42, R23, R15, R42 ;  /* 0x0000000f172a7223 */ /* 0x000fe2000000002a */
[C---:B-1----:R-:W-:Y:S01]  /*9df0*/  FFMA R55, R16.reuse, R10, R13 ;  /* 0x0000000a10377223 */ /* 0x042fe2000000000d */
        /* <DEDUP_REMOVED lines=11> */
[-C--:B------:R-:W-:Y:S01]  /*9eb0*/  FFMA R61, R16, R11.reuse, R61 ;  /* 0x0000000b103d7223 */ /* 0x080fe2000000003d */
[-C--:B------:R-:W-:Y:S01]  /*9ec0*/  FFMA R62, R17, R11.reuse, R40 ;  /* 0x0000000b113e7223 */ /* 0x080fe20000000028 */
[-C--:B------:R-:W-:Y:S01]  /*9ed0*/  FFMA R63, R18, R11.reuse, R41 ;  /* 0x0000000b123f7223 */ /* 0x080fe20000000029 */
[----:B------:R-:W-:Y:S01]  /*9ee0*/  FFMA R64, R19, R11, R42 ;  /* 0x0000000b13407223 */ /* 0x000fe2000000002a */
[----:B---3--:R-:W-:Y:S01]  /*9ef0*/  STS.128 [R72+0x4000], R4 ;  /* 0x0040000448007388 */ /* 0x008fe20000000c00 */
[----:B------:R-:W-:Y:S06]  /*9f00*/  BAR.SYNC.DEFER_BLOCKING 0x0 ;  /* 0x0000000000007b1d */ /* 0x000fec0000010000 */
[----:B------:R-:W-:Y:S04]  /*9f10*/  LDS.128 R4, [R58+0x4000] ;  /* 0x004000003a047984 */ /* 0x000fe80000000c00 */
[----:B------:R-:W0:Y:S04]  /*9f20*/  LDS.128 R24, [R57] ;  /* 0x0000000039187984 */ /* 0x000e280000000c00 */
[----:B------:R-:W-:Y:S04]  /*9f30*/  LDS.128 R12, [R58+0x4100] ;  /* 0x004100003a0c7984 */ /* 0x000fe80000000c00 */
[----:B------:R-:W1:Y:S04]  /*9f40*/  LDS.128 R20, [R57+0x100] ;  /* 0x0001000039147984 */ /* 0x000e680000000c00 */
[----:B------:R-:W-:Y:S04]  /*9f50*/  LDS.128 R8, [R58+0x4200] ;  /* 0x004200003a087984 */ /* 0x000fe80000000c00 */
[----:B------:R-:W3:Y:S01]  /*9f60*/  LDS.128 R16, [R57+0x200] ;  /* 0x0002000039107984 */ /* 0x000ee20000000c00 */
[----:B--2---:R-:W-:-:S03]  /*9f70*/  IADD3 R31, PT, PT, R60, 0xc0, RZ ;  /* 0x000000c03c1f7810 */ /* 0x004fc60007ffe0ff */
[----:B------:R-:W-:Y:S01]  /*9f80*/  LDS.128 R32, [R57+0x3f00] ;  /* 0x003f000039207984 */ /* 0x000fe20000000c00 */
[----:B------:R-:W-:-:S03]  /*9f90*/  IADD3 R37, PT, PT, R60, 0xc3, RZ ;  /* 0x000000c33c257810 */ /* 0x000fc60007ffe0ff */
[----:B------:R-:W2:Y:S01]  /*9fa0*/  LDG.E.128 R40, desc[UR10][R76.64+0x2d3c00] ;  /* 0x2d3c000a4c287981 */ /* 0x000ea2000c1e1d00 */
        /* <DEDUP_REMOVED lines=22> */
[----:B------:R-:W0:Y:S01]  /*a110*/  LDS.128 R24, [R57+0x300] ;  /* 0x0003000039187984 */ /* 0x000e220000000c00 */
[-C--:B---3--:R-:W-:Y:S01]  /*a120*/  FFMA R69, R8, R16.reuse, R69 ;  /* 0x0000001008457223 */ /* 0x088fe20000000045 */
[-C--:B------:R-:W-:Y:S01]  /*a130*/  FFMA R68, R9, R16.reuse, R68 ;  /* 0x0000001009447223 */ /* 0x080fe20000000044 */
[-C--:B------:R-:W-:Y:S01]  /*a140*/  FFMA R51, R10, R16.reuse, R51 ;  /* 0x000000100a337223 */ /* 0x080fe20000000033 */
        /* <DEDUP_REMOVED lines=31> */
[-C--:B------:R-:W-:Y:S02]  /*a340*/  FFMA R24, R5, R25.reuse, R16 ;  /* 0x0000001905187223 */ /* 0x080fe40000000010 */
[----:B------:R-:W0:Y:S01]  /*a350*/  LDS.128 R16, [R57+0x500] ;  /* 0x0005000039107984 */ /* 0x000e220000000c00 */
        /* <DEDUP_REMOVED lines=16> */
[-C--:B------:R-:W-:Y:S02]  /*a460*/  FFMA R20, R13, R21.reuse, R24 ;  /* 0x000000150d147223 */ /* 0x080fe40000000018 */
        /* <DEDUP_REMOVED lines=895> */
[----:B------:R-:W-:Y:S03]  /*dc60*/  LDS.128 R16, [R57+0x3800] ;  /* 0x0038000039107984 */ /* 0x000fe60000000c00 */
        /* <DEDUP_REMOVED lines=16> */
[-C--:B------:R-:W-:Y:S01]  /*dd70*/  FFMA R82, R5, R26.reuse, R82 ;  /* 0x0000001a05527223 */ /* 0x080fe20000000052 */
[-C--:B------:R-:W-:Y:S01]  /*dd80*/  FFMA R81, R6, R26.reuse, R81 ;  /* 0x0000001a06517223 */ /* 0x080fe20000000051 */
[----:B------:R-:W-:Y:S01]  /*dd90*/  FFMA R86, R7, R26, R86 ;  /* 0x0000001a07567223 */ /* 0x000fe20000000056 */
[----:B------:R-:W-:Y:S01]  /*dda0*/  IMAD.WIDE.U32 R28, R29, 0x4, R74 ;  /* 0x000000041d1c7825 */ /* 0x000fe200078e004a */
[----:B------:R-:W3:Y:S03]  /*ddb0*/  LDG.E R4, desc[UR10][R30.64] ;  /* 0x0000000a1e047981 */ /* 0x000ee6000c1e1900 */
[-C--:B0-----:R-:W-:Y:S01]  /*ddc0*/  FFMA R78, R13, R20.reuse, R68 ;  /* 0x000000140d4e7223 */ /* 0x081fe20000000044 */
[-C--:B------:R-:W-:Y:S01]  /*ddd0*/  FFMA R68, R15, R20.reuse, R24 ;  /* 0x000000140f447223 */ /* 0x080fe20000000018 */
[--C-:B------:R-:W-:Y:S01]  /*dde0*/  IMAD.WIDE.U32 R26, R27, 0x4, R74.reuse ;  /* 0x000000041b1a7825 */ /* 0x100fe200078e004a */
[----:B------:R-:W3:Y:S03]  /*ddf0*/  LDG.E R5, desc[UR10][R28.64] ;  /* 0x0000000a1c057981 */ /* 0x000ee6000c1e1900 */
[----:B------:R-:W-:Y:S01]  /*de00*/  IMAD.WIDE.U32 R24, R25, 0x4, R74 ;  /* 0x0000000419187825 */ /* 0x000fe200078e004a */
[----:B------:R-:W3:Y:S04]  /*de10*/  LDG.E R6, desc[UR10][R26.64] ;  /* 0x0000000a1a067981 */ /* 0x000ee8000c1e1900 */
[----:B------:R0:W3:Y:S01]  /*de20*/  LDG.E R7, desc[UR10][R24.64] ;  /* 0x0000000a18077981 */ /* 0x0000e2000c1e1900 */
[----:B------:R-:W-:-:S03]  /*de30*/  FFMA R71, R12, R20, R69 ;  /* 0x000000140c477223 */ /* 0x000fc60000000045 */
[----:B------:R-:W1:Y:S01]  /*de40*/  LDS.128 R8, [R58+0x7800] ;  /* 0x007800003a087984 */ /* 0x000e620000000c00 */
        /* <DEDUP_REMOVED lines=13> */
[C---:B0-----:R-:W-:Y:S01]  /*df20*/  IADD3 R25, PT, PT, R60.reuse, 0xc1, RZ ;  /* 0x000000c13c197810 */ /* 0x041fe20007ffe0ff */
[----:B------:R-:W-:Y:S04]  /*df30*/  LDS.128 R12, [R58+0x7900] ;  /* 0x007900003a0c7984 */ /* 0x000fe80000000c00 */
[----:B------:R-:W0:Y:S04]  /*df40*/  LDS.128 R20, [R57+0x3900] ;  /* 0x0039000039147984 */ /* 0x000e280000000c00 */
[----:B------:R-:W-:Y:S01]  /*df50*/  LDS.128 R28, [R58+0x7f00] ;  /* 0x007f00003a1c7984 */ /* 0x000fe20000000c00 */
[----:B------:R-:W-:Y:S01]  /*df60*/  IADD3 R27, PT, PT, R60, 0xc2, RZ ;  /* 0x000000c23c1b7810 */ /* 0x000fe20007ffe0ff */
[----:B------:R-:W-:-:S02]  /*df70*/  IMAD.WIDE.U32 R36, R37, 0x4, R74 ;  /* 0x0000000425247825 */ /* 0x000fc400078e004a */
[----:B------:R-:W4:Y:S02]  /*df80*/  LDG.E.128 R48, desc[UR10][R76.64+0x2db400] ;  /* 0x2db4000a4c307981 */ /* 0x000f24000c1e1d00 */
        /* <DEDUP_REMOVED lines=72> */
[----:B------:R-:W-:-:S04]  /*e410*/  IMAD.WIDE.U32 R24, R25, 0x4, R74 ;  /* 0x0000000419187825 */ /* 0x000fc800078e004a */
[----:B-1----:R-:W-:Y:S01]  /*e420*/  FFMA R68, R11, R16, R68 ;  /* 0x000000100b447223 */ /* 0x002fe20000000044 */
[-C--:B------:R-:W-:Y:S01]  /*e430*/  FFMA R79, R8, R17.reuse, R79 ;  /* 0x00000011084f7223 */ /* 0x080fe2000000004f */
[-C--:B------:R-:W-:Y:S01]  /*e440*/  FFMA R80, R9, R17.reuse, R80 ;  /* 0x0000001109507223 */ /* 0x080fe20000000050 */
[-C--:B------:R-:W-:Y:S01]  /*e450*/  FFMA R73, R10, R17.reuse, R73 ;  /* 0x000000110a497223 */ /* 0x080fe20000000049 */
[C---:B------:R-:W-:Y:S01]  /*e460*/  FFMA R84, R11.reuse, R17, R84 ;  /* 0x000000110b547223 */ /* 0x040fe20000000054 */
[----:B------:R-:W-:Y:S01]  /*e470*/  FFMA R86, R11, R18, R86 ;  /* 0x000000120b567223 */ /* 0x000fe20000000056 */
[-C--:B------:R-:W-:Y:S01]  /*e480*/  FFMA R85, R8, R19.reuse, R85 ;  /* 0x0000001308557223 */ /* 0x080fe20000000055 */
[-C--:B------:R-:W-:Y:S01]  /*e490*/  FFMA R88, R9, R19.reuse, R88 ;  /* 0x0000001309587223 */ /* 0x080fe20000000058 */
[-C--:B------:R-:W-:Y:S01]  /*e4a0*/  FFMA R87, R10, R19.reuse, R87 ;  /* 0x000000130a577223 */ /* 0x080fe20000000057 */
[----:B------:R-:W-:Y:S01]  /*e4b0*/  FFMA R90, R11, R19, R90 ;  /* 0x000000130b5a7223 */ /* 0x000fe2000000005a */
[-C--:B------:R-:W-:Y:S01]  /*e4c0*/  FFMA R71, R8, R16.reuse, R71 ;  /* 0x0000001008477223 */ /* 0x080fe20000000047 */
[CC--:B------:R-:W-:Y:S01]  /*e4d0*/  FFMA R78, R9.reuse, R16.reuse, R78 ;  /* 0x00000010094e7223 */ /* 0x0c0fe2000000004e */
[----:B------:R-:W-:Y:S01]  /*e4e0*/  FFMA R69, R10, R16, R69 ;  /* 0x000000100a457223 */ /* 0x000fe20000000045 */
[-C--:B------:R-:W-:Y:S01]  /*e4f0*/  FFMA R83, R8, R18.reuse, R83 ;  /* 0x0000001208537223 */ /* 0x080fe20000000053 */
[-C--:B------:R-:W-:Y:S01]  /*e500*/  FFMA R82, R9, R18.reuse, R82 ;  /* 0x0000001209527223 */ /* 0x080fe20000000052 */
[----:B------:R-:W-:-:S02]  /*e510*/  FFMA R81, R10, R18, R81 ;  /* 0x000000120a517223 */ /* 0x000fc40000000051 */
[----:B------:R-:W-:Y:S04]  /*e520*/  LDS.128 R8, [R58+0x7e00] ;  /* 0x007e00003a087984 */ /* 0x000fe80000000c00 */
[----:B------:R-:W1:Y:S01]  /*e530*/  LDS.128 R16, [R57+0x3e00] ;  /* 0x003e000039107984 */ /* 0x000e620000000c00 */
[----:B0-----:R-:W-:Y:S01]  /*e540*/  FFMA R68, R15, R20, R68 ;  /* 0x000000140f447223 */ /* 0x001fe20000000044 */
        /* <DEDUP_REMOVED lines=14> */
[----:B------:R-:W-:Y:S01]  /*e630*/  FFMA R69, R14, R20, R69 ;  /* 0x000000140e457223 */ /* 0x000fe20000000045 */
[-C--:B------:R-:W-:Y:S01]  /*e640*/  FFMA R83, R12, R22.reuse, R83 ;  /* 0x000000160c537223 */ /* 0x080fe20000000053 */
[-C--:B------:R-:W-:Y:S01]  /*e650*/  FFMA R82, R13, R22.reuse, R82 ;  /* 0x000000160d527223 */ /* 0x080fe20000000052 */
[----:B------:R-:W-:Y:S01]  /*e660*/  FFMA R81, R14, R22, R81 ;  /* 0x000000160e517223 */ /* 0x000fe20000000051 */
[--C-:B------:R-:W-:Y:S01]  /*e670*/  IMAD.WIDE.U32 R20, R21, 0x4, R74.reuse ;  /* 0x0000000415147825 */ /* 0x100fe200078e004a */
[----:B------:R-:W5:Y:S03]  /*e680*/  LDG.E R12, desc[UR10][R24.64] ;  /* 0x0000000a180c7981 */ /* 0x000f66000c1e1900 */
[--C-:B------:R-:W-:Y:S01]  /*e690*/  IMAD.WIDE.U32 R22, R23, 0x4, R74.reuse ;  /* 0x0000000417167825 */ /* 0x100fe200078e004a */
[----:B------:R0:W5:Y:S04]  /*e6a0*/  LDG.E R13, desc[UR10][R20.64] ;  /* 0x0000000a140d7981 */ /* 0x000168000c1e1900 */
[----:B------:R2:W5:Y:S04]  /*e6b0*/  LDG.E R14, desc[UR10][R22.64] ;  /* 0x0000000a160e7981 */ /* 0x000568000c1e1900 */
[----:B---3--:R3:W-:Y:S02]  /*e6c0*/  STS.128 [R59], R4 ;  /* 0x000000043b007388 */ /* 0x0087e40000000c00 */
[----:B---3--:R-:W-:-:S05]  /*e6d0*/  IMAD.WIDE.U32 R6, R15, 0x4, R74 ;  /* 0x000000040f067825 */ /* 0x008fca00078e004a */
[----:B------:R-:W5:Y:S01]  /*e6e0*/  LDG.E R15, desc[UR10][R6.64] ;  /* 0x0000000a060f7981 */ /* 0x000f62000c1e1900 */
[----:B------:R-:W-:-:S05]  /*e6f0*/  IADD3 R5, PT, PT, R60, 0xc02, RZ ;  /* 0x00000c023c057810 */ /* 0x000fca0007ffe0ff */
[--C-:B0-----:R-:W-:Y:S01]  /*e700*/  IMAD.WIDE.U32 R20, R5, 0x4, R74.reuse ;  /* 0x0000000405147825 */ /* 0x101fe200078e004a */
[C---:B------:R-:W-:Y:S02]  /*e710*/  IADD3 R25, PT, PT, R60.reuse, 0x1742, RZ ;  /* 0x000017423c197810 */ /* 0x040fe40007ffe0ff */
[----:B--2---:R-:W-:Y:S02]  /*e720*/  IADD3 R23, PT, PT, R60, 0x2282, RZ ;  /* 0x000022823c177810 */ /* 0x004fe40007ffe0ff */
[----:B------:R0:W2:Y:S01]  /*e730*/  LDG.E R5, desc[UR10][R20.64] ;  /* 0x0000000a14057981 */ /* 0x0000a2000c1e1900 */
[----:B------:R-:W-:-:S04]  /*e740*/  IMAD.WIDE.U32 R26, R27, 0x4, R74 ;  /* 0x000000041b1a7825 */ /* 0x000fc800078e004a */
[--C-:B------:R-:W-:Y:S01]  /*e750*/  IMAD.WIDE.U32 R24, R25, 0x4, R74.reuse ;  /* 0x0000000419187825 */ /* 0x100fe200078e004a */
[----:B------:R-:W2:Y:S01]  /*e760*/  LDG.E R4, desc[UR10][R26.64] ;  /* 0x0000000a1a047981 */ /* 0x000ea2000c1e1900 */
[C---:B0-----:R-:W-:Y:S02]  /*e770*/  IADD3 R21, PT, PT, R60.reuse, 0x2283, RZ ;  /* 0x000022833c157810 */ /* 0x041fe40007ffe0ff */
[----:B------:R-:W-:Y:S01]  /*e780*/  IMAD.WIDE.U32 R22, R23, 0x4, R74 ;  /* 0x0000000417167825 */ /* 0x000fe200078e004a */
[----:B------:R-:W2:Y:S04]  /*e790*/  LDG.E R6, desc[UR10][R24.64] ;  /* 0x0000000a18067981 */ /* 0x000ea8000c1e1900 */
[----:B------:R-:W2:Y:S04]  /*e7a0*/  LDG.E R7, desc[UR10][R22.64] ;  /* 0x0000000a16077981 */ /* 0x000ea8000c1e1900 */
[----:B------:R-:W3:Y:S04]  /*e7b0*/  LDG.E R20, desc[UR10][R36.64] ;  /* 0x0000000a24147981 */ /* 0x000ee8000c1e1900 */
[----:B------:R-:W4:Y:S04]  /*e7c0*/  LDG.E.128 R24, desc[UR10][R76.64+0x2d0000] ;  /* 0x2d00000a4c187981 */ /* 0x000f28000c1e1d00 */
[----:B------:R-:W4:Y:S04]  /*e7d0*/  LDG.E.128 R36, desc[UR10][R76.64+0x2d7800] ;  /* 0x2d78000a4c247981 */ /* 0x000f28000c1e1d00 */
[----:B-----5:R0:W-:Y:S02]  /*e7e0*/  STS.128 [R59+0x100], R12 ;  /* 0x0001000c3b007388 */ /* 0x0201e40000000c00 */
[----:B0-----:R-:W-:-:S02]  /*e7f0*/  IADD3 R15, PT, PT, R60, 0xc03, RZ ;  /* 0x00000c033c0f7810 */ /* 0x001fc40007ffe0ff */
[----:B------:R-:W-:-:S03]  /*e800*/  IADD3 R13, PT, PT, R60, 0x1743, RZ ;  /* 0x000017433c0d7810 */ /* 0x000fc60007ffe0ff */
[----:B------:R-:W-:-:S04]  /*e810*/  IMAD.WIDE.U32 R14, R15, 0x4, R74 ;  /* 0x000000040f0e7825 */ /* 0x000fc800078e004a */
[----:B------:R-:W-:-:S04]  /*e820*/  IMAD.WIDE.U32 R12, R13, 0x4, R74 ;  /* 0x000000040d0c7825 */ /* 0x000fc800078e004a */
[----:B------:R-:W-:Y:S01]  /*e830*/  IMAD.WIDE.U32 R74, R21, 0x4, R74 ;  /* 0x00000004154a7825 */ /* 0x000fe200078e004a */
[----:B------:R-:W3:Y:S04]  /*e840*/  LDG.E R22, desc[UR10][R12.64] ;  /* 0x0000000a0c167981 */ /* 0x000ee8000c1e1900 */
[----:B------:R-:W3:Y:S04]  /*e850*/  LDG.E R21, desc[UR10][R14.64] ;  /* 0x0000000a0e157981 */ /* 0x000ee8000c1e1900 */
[----:B------:R-:W3:Y:S04]  /*e860*/  LDG.E R23, desc[UR10][R74.64] ;  /* 0x0000000a4a177981 */ /* 0x000ee8000c1e1900 */
[----:B--2---:R-:W-:Y:S01]  /*e870*/  STS.128 [R59+0x200], R4 ;  /* 0x000200043b007388 */ /* 0x004fe20000000c00 */
        /* <DEDUP_REMOVED lines=24> */
[----:B---3--:R0:W-:Y:S04]  /*ea00*/  STS.128 [R59+0x300], R20 ;  /* 0x000300143b007388 */ /* 0x0081e80000000c00 */
[----:B----4-:R-:W-:Y:S04]  /*ea10*/  STS.128 [R72+0x4000], R24 ;  /* 0x0040001848007388 */ /* 0x010fe80000000c00 */
[----:B------:R-:W-:Y:S04]  /*ea20*/  STS.128 [R72+0x4100], R40 ;  /* 0x0041002848007388 */ /* 0x000fe80000000c00 */
[----:B------:R-:W-:Y:S04]  /*ea30*/  STS.128 [R72+0x4200], R36 ;  /* 0x0042002448007388 */ /* 0x000fe80000000c00 */
[----:B------:R-:W-:Y:S01]  /*ea40*/  STS.128 [R72+0x4300], R48 ;  /* 0x0043003048007388 */ /* 0x000fe20000000c00 */
[----:B------:R-:W-:Y:S06]  /*ea50*/  BAR.SYNC.DEFER_BLOCKING 0x0 ;  /* 0x0000000000007b1d */ /* 0x000fec0000010000 */
[----:B------:R-:W-:Y:S04]  /*ea60*/  LDS.128 R4, [R58+0x4000] ;  /* 0x004000003a047984 */ /* 0x000fe80000000c00 */
[----:B------:R-:W1:Y:S01]  /*ea70*/  LDS.128 R12, [R57] ;  /* 0x00000000390c7984 */ /* 0x000e620000000c00 */
[-C--:B0-----:R-:W-:Y:S01]  /*ea80*/  FFMA R20, R28, R34.reuse, R83 ;  /* 0x000000221c147223 */ /* 0x081fe20000000053 */
[----:B------:R-:W-:-:S02]  /*ea90*/  FFMA R21, R29, R34, R82 ;  /* 0x000000221d157223 */ /* 0x000fc40000000052 */
[----:B------:R-:W-:Y:S01]  /*eaa0*/  LDS.128 R24, [R58+0x4100] ;  /* 0x004100003a187984 */ /* 0x000fe20000000c00 */
[-C--:B------:R-:W-:Y:S01]  /*eab0*/  FFMA R22, R30, R34.reuse, R81 ;  /* 0x000000221e167223 */ /* 0x080fe20000000051 */
[----:B------:R-:W-:Y:S02]  /*eac0*/  FFMA R23, R31, R34, R86 ;  /* 0x000000221f177223 */ /* 0x000fe40000000056 */
[----:B------:R-:W0:Y:S01]  /*ead0*/  LDS.128 R40, [R57+0x100] ;  /* 0x0001000039287984 */ /* 0x000e220000000c00 */
[-C--:B------:R-:W-:Y:S01]  /*eae0*/  FFMA R28, R28, R35.reuse, R85 ;  /* 0x000000231c1c7223 */ /* 0x080fe20000000055 */
[-C--:B------:R-:W-:Y:S01]  /*eaf0*/  FFMA R29, R29, R35.reuse, R88 ;  /* 0x000000231d1d7223 */ /* 0x080fe20000000058 */
[-C--:B------:R-:W-:Y:S01]  /*eb00*/  FFMA R30, R30, R35.reuse, R87 ;  /* 0x000000231e1e7223 */ /* 0x080fe20000000057 */
[----:B------:R-:W-:Y:S01]  /*eb10*/  FFMA R31, R31, R35, R90 ;  /* 0x000000231f1f7223 */ /* 0x000fe2000000005a */
[----:B------:R-:W-:Y:S04]  /*eb20*/  LDS.128 R36, [R57+0x200] ;  /* 0x0002000039247984 */ /* 0x000fe80000000c00 */
[----:B------:R-:W2:Y:S04]  /*eb30*/  LDS.128 R32, [R58+0x4200] ;  /* 0x004200003a207984 */ /* 0x000ea80000000c00 */
[----:B------:R-:W-:Y:S01]  /*eb40*/  LDS.128 R48, [R57+0x3e00] ;  /* 0x003e000039307984 */ /* 0x000fe20000000c00 */
        /* <DEDUP_REMOVED lines=35> */
[----:B--2---:R-:W-:-:S03]  /*ed80*/  FFMA R67, R32, R36, R67 ;  /* 0x0000002420437223 */ /* 0x004fc60000000043 */
        /* <DEDUP_REMOVED lines=17> */
[----:B------:R-:W2:Y:S01]  /*eea0*/  LDS.128 R36, [R57+0x500] ;  /* 0x0005000039247984 */ /* 0x000ea20000000c00 */
        /* <DEDUP_REMOVED lines=995> */
[CC--:B------:R-:W-:Y:S01]  /*12ce0*/  FFMA R44, R25.reuse, R41.reuse, R44 ;  /* 0x00000029192c7223 */ /* 0x0c0fe2000000002c */
[-C--:B------:R-:W-:Y:S01]  /*12cf0*/  FFMA R45, R26, R41.reuse, R45 ;  /* 0x000000291a2d7223 */ /* 0x080fe2000000002d */
[-C--:B------:R-:W-:Y:S01]  /*12d00*/  FFMA R46, R25, R42.reuse, R46 ;  /* 0x0000002a192e7223 */ /* 0x080fe2000000002e */
[C---:B------:R-:W-:Y:S01]  /*12d10*/  FFMA R52, R27.reuse, R41, R52 ;  /* 0x000000291b347223 */ /* 0x040fe20000000034 */
        /* <DEDUP_REMOVED lines=8> */
[-C--:B--2---:R-:W-:Y:S01]  /*12da0*/  FFMA R67, R32, R36.reuse, R67 ;  /* 0x0000002420437223 */ /* 0x084fe20000000043 */
[-C--:B------:R-:W-:Y:S01]  /*12db0*/  FFMA R66, R33, R36.reuse, R66 ;  /* 0x0000002421427223 */ /* 0x080fe20000000042 */
[-C--:B------:R-:W-:Y:S01]  /*12dc0*/  FFMA R65, R34, R36.reuse, R65 ;  /* 0x0000002422417223 */ /* 0x080fe20000000041 */
[----:B------:R-:W0:Y:S01]  /*12dd0*/  LDS.128 R40, [R57+0x3d00] ;  /* 0x003d000039287984 */ /* 0x000e220000000c00 */
[----:B------:R-:W-:Y:S01]  /*12de0*/  FFMA R70, R35, R36, R70 ;  /* 0x0000002423467223 */ /* 0x000fe20000000046 */
[CC--:B------:R-:W-:Y:S01]  /*12df0*/  FFMA R36, R33.reuse, R37.reuse, R44 ;  /* 0x0000002521247223 */ /* 0x0c0fe2000000002c */
[-C--:B------:R-:W-:Y:S01]  /*12e00*/  FFMA R59, R32, R37.reuse, R47 ;  /* 0x00000025203b7223 */ /* 0x080fe2000000002f */
[-C--:B------:R-:W-:Y:S01]  /*12e10*/  FFMA R69, R34, R37.reuse, R45 ;  /* 0x0000002522457223 */ /* 0x080fe2000000002d */
[-C--:B------:R-:W-:Y:S02]  /*12e20*/  FFMA R60, R33, R38.reuse, R46 ;  /* 0x00000026213c7223 */ /* 0x080fe4000000002e */
[----:B------:R-:W2:Y:S01]  /*12e30*/  LDS.128 R44, [R58+0x7e00] ;  /* 0x007e00003a2c7984 */ /* 0x000ea20000000c00 */
        /* <DEDUP_REMOVED lines=13> */
[CC--:B------:R-:W-:Y:S02]  /*12f10*/  FFMA R12, R5.reuse, R13.reuse, R36 ;  /* 0x0000000d050c7223 */ /* 0x0c0fe40000000024 */
[----:B------:R-:W1:Y:S01]  /*12f20*/  LDS.128 R36, [R57+0x3f00] ;  /* 0x003f000039247984 */ /* 0x000e620000000c00 */
[CC--:B------:R-:W-:Y:S01]  /*12f30*/  FFMA R59, R4.reuse, R13.reuse, R59 ;  /* 0x0000000d043b7223 */ /* 0x0c0fe2000000003b */
[-C--:B------:R-:W-:Y:S01]  /*12f40*/  FFMA R55, R4, R14.reuse, R55 ;  /* 0x0000000e04377223 */ /* 0x080fe20000000037 */
[-C--:B------:R-:W-:Y:S01]  /*12f50*/  FFMA R60, R5, R14.reuse, R60 ;  /* 0x0000000e053c7223 */ /* 0x080fe2000000003c */
[CC--:B------:R-:W-:Y:S01]  /*12f60*/  FFMA R69, R6.reuse, R13.reuse, R69 ;  /* 0x0000000d06457223 */ /* 0x0c0fe20000000045 */
[C---:B------:R-:W-:Y:S01]  /*12f70*/  FFMA R52, R7.reuse, R13, R52 ;  /* 0x0000000d07347223 */ /* 0x040fe20000000034 */
[-C--:B------:R-:W-:Y:S01]  /*12f80*/  FFMA R53, R6, R14.reuse, R53 ;  /* 0x0000000e06357223 */ /* 0x080fe20000000035 */
[----:B------:R-:W-:Y:S01]  /*12f90*/  FFMA R54, R7, R14, R54 ;  /* 0x0000000e07367223 */ /* 0x000fe20000000036 */
[-C--:B------:R-:W-:Y:S01]  /*12fa0*/  FFMA R61, R4, R15.reuse, R61 ;  /* 0x0000000f043d7223 */ /* 0x080fe2000000003d */
[-C--:B------:R-:W-:Y:S01]  /*12fb0*/  FFMA R62, R5, R15.reuse, R62 ;  /* 0x0000000f053e7223 */ /* 0x080fe2000000003e */
[-C--:B------:R-:W-:Y:S01]  /*12fc0*/  FFMA R63, R6, R15.reuse, R63 ;  /* 0x0000000f063f7223 */ /* 0x080fe2000000003f */
[----:B------:R-:W-:Y:S01]  /*12fd0*/  FFMA R64, R7, R15, R64 ;  /* 0x0000000f07407223 */ /* 0x000fe20000000040 */
[CC--:B0-----:R-:W-:Y:S01]  /*12fe0*/  FFMA R67, R24.reuse, R40.reuse, R67 ;  /* 0x0000002818437223 */ /* 0x0c1fe20000000043 */
[C---:B------:R-:W-:Y:S01]  /*12ff0*/  FFMA R66, R25.reuse, R40, R66 ;  /* 0x0000002819427223 */ /* 0x040fe20000000042 */
[CC--:B------:R-:W-:Y:S01]  /*13000*/  FFMA R59, R24.reuse, R41.reuse, R59 ;  /* 0x00000029183b7223 */ /* 0x0c0fe2000000003b */
[CC--:B------:R-:W-:Y:S01]  /*13010*/  FFMA R12, R25.reuse, R41.reuse, R12 ;  /* 0x00000029190c7223 */ /* 0x0c0fe2000000000c */
[-C--:B------:R-:W-:Y:S01]  /*13020*/  FFMA R55, R24, R42.reuse, R55 ;  /* 0x0000002a18377223 */ /* 0x080fe20000000037 */
[----:B------:R-:W-:Y:S01]  /*13030*/  FFMA R60, R25, R42, R60 ;  /* 0x0000002a193c7223 */ /* 0x000fe2000000003c */
[CC--:B------:R-:W-:Y:S01]  /*13040*/  FFMA R65, R26.reuse, R40.reuse, R65 ;  /* 0x000000281a417223 */ /* 0x0c0fe20000000041 */
[C---:B------:R-:W-:Y:S01]  /*13050*/  FFMA R70, R27.reuse, R40, R70 ;  /* 0x000000281b467223 */ /* 0x040fe20000000046 */
[CC--:B------:R-:W-:Y:S01]  /*13060*/  FFMA R69, R26.reuse, R41.reuse, R69 ;  /* 0x000000291a457223 */ /* 0x0c0fe20000000045 */
[C---:B------:R-:W-:Y:S01]  /*13070*/  FFMA R52, R27.reuse, R41, R52 ;  /* 0x000000291b347223 */ /* 0x040fe20000000034 */
[-C--:B------:R-:W-:Y:S01]  /*13080*/  FFMA R53, R26, R42.reuse, R53 ;  /* 0x0000002a1a357223 */ /* 0x080fe20000000035 */
[----:B------:R-:W-:Y:S01]  /*13090*/  FFMA R54, R27, R42, R54 ;  /* 0x0000002a1b367223 */ /* 0x000fe20000000036 */
[-C--:B------:R-:W-:Y:S01]  /*130a0*/  FFMA R61, R24, R43.reuse, R61 ;  /* 0x0000002b183d7223 */ /* 0x080fe2000000003d */
[----:B------:R-:W-:Y:S01]  /*130b0*/  FFMA R62, R25, R43, R62 ;  /* 0x0000002b193e7223 */ /* 0x000fe2000000003e */
[CC--:B--2---:R-:W-:Y:S01]  /*130c0*/  FFMA R67, R44.reuse, R48.reuse, R67 ;  /* 0x000000302c437223 */ /* 0x0c4fe20000000043 */
[C---:B------:R-:W-:Y:S01]  /*130d0*/  FFMA R66, R45.reuse, R48, R66 ;  /* 0x000000302d427223 */ /* 0x040fe20000000042 */
[CC--:B------:R-:W-:Y:S01]  /*130e0*/  FFMA R59, R44.reuse, R49.reuse, R59 ;  /* 0x000000312c3b7223 */ /* 0x0c0fe2000000003b */
[C---:B------:R-:W-:Y:S01]  /*130f0*/  FFMA R6, R45.reuse, R49, R12 ;  /* 0x000000312d067223 */ /* 0x040fe2000000000c */
[-C--:B------:R-:W-:Y:S01]  /*13100*/  FFMA R55, R44, R50.reuse, R55 ;  /* 0x000000322c377223 */ /* 0x080fe20000000037 */
[----:B------:R-:W-:Y:S01]  /*13110*/  FFMA R60, R45, R50, R60 ;  /* 0x000000322d3c7223 */ /* 0x000fe2000000003c */
        /* <DEDUP_REMOVED lines=10> */
[CC--:B-1----:R-:W-:Y:S01]  /*131c0*/  FFMA R12, R32.reuse, R36.reuse, R67 ;  /* 0x00000024200c7223 */ /* 0x0c2fe20000000043 */
[C---:B------:R-:W-:Y:S01]  /*131d0*/  FFMA R13, R33.reuse, R36, R66 ;  /* 0x00000024210d7223 */ /* 0x040fe20000000042 */
[CC--:B------:R-:W-:Y:S01]  /*131e0*/  FFMA R4, R32.reuse, R37.reuse, R59 ;  /* 0x0000002520047223 */ /* 0x0c0fe2000000003b */
[C---:B------:R-:W-:Y:S01]  /*131f0*/  FFMA R5, R33.reuse, R37, R6 ;  /* 0x0000002521057223 */ /* 0x040fe20000000006 */
[----:B------:R-:W-:Y:S01]  /*13200*/  UIADD3 UR4, UPT, UPT, UR4, 0x2, URZ ;  /* 0x0000000204047890 */ /* 0x000fe2000fffe0ff */
        /* <DEDUP_REMOVED lines=11> */
[-C--:B------:R-:W-:Y:S01]  /*132c0*/  FFMA R33, R33, R39.reuse, R62 ;  /* 0x0000002721217223 */ /* 0x080fe2000000003e */
[----:B------:R-:W-:Y:S01]  /*132d0*/  UISETP.NE.AND UP0, UPT, UR4, 0x16, UPT ;  /* 0x000000160400788c */ /* 0x000fe2000bf05270 */
[-C--:B------:R-:W-:Y:S01]  /*132e0*/  FFMA R34, R34, R39.reuse, R63 ;  /* 0x0000002722227223 */ /* 0x080fe2000000003f */
[----:B------:R-:W-:-:S07]  /*132f0*/  FFMA R35, R35, R39, R64 ;  /* 0x0000002723237223 */ /* 0x000fce0000000040 */
[----:B------:R-:W-:Y:S05]  /*13300*/  BRA.U UP0, `(.L_x_0) ;  /* 0xfffffecd00987547 */ /* 0x000fea000b83ffff */
[----:B------:R-:W0:Y:S01]  /*13310*/  S2R R0, SR_TID.X ;  /* 0x0000000000007919 */ /* 0x000e220000002100 */
[----:B------:R-:W1:Y:S01]  /*13320*/  LDCU.64 UR4, c[0x0][0x390] ;  /* 0x00007200ff0477ac */ /* 0x000e620008000a00 */
[----:B------:R-:W-:Y:S02]  /*13330*/  IADD3 R36, PT, PT, R2, 0x1680, RZ ;  /* 0x0000168002247810 */ /* 0x000fe40007ffe0ff */
[----:B0-----:R-:W-:-:S04]  /*13340*/  SHF.L.U32 R0, R0, 0x2, RZ ;  /* 0x0000000200007819 */ /* 0x001fc800000006ff */
[----:B------:R-:W-:Y:S02]  /*13350*/  IADD3 R43, P0, PT, R0, R3, RZ ;  /* 0x00000003002b7210 */ /* 0x000fe40007f1e0ff */
[C---:B------:R-:W-:Y:S02]  /*13360*/  IADD3 R0, PT, PT, R2.reuse, 0xb40, RZ ;  /* 0x00000b4002007810 */ /* 0x040fe40007ffe0ff */
[----:B------:R-:W-:Y:S02]  /*13370*/  IADD3.X R56, PT, PT, RZ, R56, RZ, P0, !PT ;  /* 0x00000038ff387210 */ /* 0x000fe400007fe4ff */
[C---:B------:R-:W-:Y:S02]  /*13380*/  IADD3 R38, P0, PT, R2.reuse, R43, RZ ;  /* 0x0000002b02267210 */ /* 0x040fe40007f1e0ff */
[----:B------:R-:W-:Y:S02]  /*13390*/  IADD3 R3, PT, PT, R2, 0x21c0, RZ ;  /* 0x000021c002037810 */ /* 0x000fe40007ffe0ff */
[----:B------:R-:W-:-:S02]  /*133a0*/  IADD3.X R41, PT, PT, RZ, R56, RZ, P0, !PT ;  /* 0x00000038ff297210 */ /* 0x000fc400007fe4ff */
[----:B-1----:R-:W-:Y:S02]  /*133b0*/  LEA R2, P0, R38, UR4, 0x2 ;  /* 0x0000000426027c11 */ /* 0x002fe4000f8010ff */
[-C--:B------:R-:W-:Y:S02]  /*133c0*/  IADD3 R37, P1, PT, R0, R43.reuse, RZ ;  /* 0x0000002b00257210 */ /* 0x080fe40007f3e0ff */
[-C--:B------:R-:W-:Y:S02]  /*133d0*/  IADD3 R39, P2, PT, R36, R43.reuse, RZ ;  /* 0x0000002b24277210 */ /* 0x080fe40007f5e0ff */
[----:B------:R-:W-:Y:S02]  /*133e0*/  IADD3 R0, P3, PT, R3, R43, RZ ;  /* 0x0000002b03007210 */ /* 0x000fe40007f7e0ff */
[----:B------:R-:W-:Y:S02]  /*133f0*/  LEA.HI.X R3, R38, UR5, R41, 0x2, P0 ;  /* 0x0000000526037c11 */ /* 0x000fe400080f1429 */
[----:B------:R-:W-:-:S02]  /*13400*/  IADD3.X R44, PT, PT, RZ, R56, RZ, P1, !PT ;  /* 0x00000038ff2c7210 */ /* 0x000fc40000ffe4ff */
[----:B------:R-:W-:Y:S01]  /*13410*/  LEA R36, P0, R37, UR4, 0x2 ;  /* 0x0000000425247c11 */ /* 0x000fe2000f8010ff */
[----:B------:R-:W-:Y:S01]  /*13420*/  STG.E.128 desc[UR10][R2.64], R16 ;  /* 0x0000001002007986 */ /* 0x000fe2000c101d0a */
[-C--:B------:R-:W-:Y:S02]  /*13430*/  IADD3.X R42, PT, PT, RZ, R56.reuse, RZ, P2, !PT ;  /* 0x00000038ff2a7210 */ /* 0x080fe400017fe4ff */
[----:B------:R-:W-:Y:S02]  /*13440*/  LEA R38, P1, R39, UR4, 0x2 ;  /* 0x0000000427267c11 */ /* 0x000fe4000f8210ff */
[----:B------:R-:W-:Y:S02]  /*13450*/  IADD3.X R41, PT, PT, RZ, R56, RZ, P3, !PT ;  /* 0x00000038ff297210 */ /* 0x000fe40001ffe4ff */
[----:B------:R-:W-:Y:S02]  /*13460*/  LEA R40, P2, R0, UR4, 0x2 ;  /* 0x0000000400287c11 */ /* 0x000fe4000f8410ff */
[----:B------:R-:W-:-:S02]  /*13470*/  LEA.HI.X R37, R37, UR5, R44, 0x2, P0 ;  /* 0x0000000525257c11 */ /* 0x000fc400080f142c */
[----:B------:R-:W-:Y:S02]  /*13480*/  LEA.HI.X R39, R39, UR5, R42, 0x2, P1 ;  /* 0x0000000527277c11 */ /* 0x000fe400088f142a */
[----:B------:R-:W-:Y:S01]  /*13490*/  LEA.HI.X R41, R0, UR5, R41, 0x2, P2 ;  /* 0x0000000500297c11 */ /* 0x000fe200090f1429 */
[----:B------:R-:W-:Y:S04]  /*134a0*/  STG.E.128 desc[UR10][R36.64], R8 ;  /* 0x0000000824007986 */ /* 0x000fe8000c101d0a */
[----:B------:R-:W-:Y:S04]  /*134b0*/  STG.E.128 desc[UR10][R38.64], R20 ;  /* 0x0000001426007986 */ /* 0x000fe8000c101d0a */
[----:B------:R-:W-:Y:S04]  /*134c0*/  STG.E.128 desc[UR10][R40.64], R28 ;  /* 0x0000001c28007986 */ /* 0x000fe8000c101d0a */
[----:B------:R-:W-:Y:S04]  /*134d0*/  STG.E.128 desc[UR10][R2.64+0x10], R12 ;  /* 0x0000100c02007986 */ /* 0x000fe8000c101d0a */
[----:B------:R-:W-:Y:S04]  /*134e0*/  STG.E.128 desc[UR10][R36.64+0x10], R4 ;  /* 0x0000100424007986 */ /* 0x000fe8000c101d0a */
[----:B------:R-:W-:Y:S04]  /*134f0*/  STG.E.128 desc[UR10][R38.64+0x10], R24 ;  /* 0x0000101826007986 */ /* 0x000fe8000c101d0a */
[----:B------:R-:W-:Y:S01]  /*13500*/  STG.E.128 desc[UR10][R40.64+0x10], R32 ;  /* 0x0000102028007986 */ /* 0x000fe2000c101d0a */
[----:B------:R-:W-:Y:S05]  /*13510*/  EXIT ;  /* 0x000000000000794d */ /* 0x000fea0003800000 */
.L_x_1:
[----:B------:R-:W-:-:S00]  /*13520*/  BRA `(.L_x_1) ;  /* 0xfffffffc00fc7947 */ /* 0x000fc0000383ffff */
[----:B------:R-:W-:-:S00]  /*13530*/  NOP ;  /* 0x0000000000007918 */ /* 0x000fc00000000000 */
        /* <DEDUP_REMOVED lines=12> */
.L_x_2:


//--------------------- .nv.shared._Z25MatMulKernel_sharedMemoryILi3840ELi3840ELi2880EEvPfS0_S0_ --------------------------
	.section	.nv.shared._Z25MatMulKernel_sharedMemoryILi3840ELi3840ELi2880EEvPfS0_S0_,"aw",@nobits
	.sectionflags	@""
	.align	16
	.zero		1024


//--------------------- .nv.shared.reserved.0     --------------------------
	.section	.nv.shared.reserved.0,"aw",@nobits
	.weak		__nv_reservedSMEM_offset_0_alias
	.size		__nv_reservedSMEM_offset_0_alias, 0, 64
	.other		__nv_reservedSMEM_offset_0_alias,@"STO_CUDA_RESERVED_SHARED STV_DEFAULT"
__nv_reservedSMEM_offset_0_alias:
	.zero		0
	.zero		64


//--------------------- .nv.constant0._Z25MatMulKernel_sharedMemoryILi3840ELi3840ELi2880EEvPfS0_S0_ --------------------------
	.section	.nv.constant0._Z25MatMulKernel_sharedMemoryILi3840ELi3840ELi2880EEvPfS0_S0_,"a",@progbits
	.sectionflags	@""
	.align	4
.nv.constant0._Z25MatMulKernel_sharedMemoryILi3840ELi3840ELi2880EEvPfS0_S0_:
	.zero		920


//--------------------- SYMBOLS --------------------------

	.type		.nv.reservedSmem.offset0,@object
	.size		.nv.reservedSmem.offset0,0x4
	.type		.nv.reservedSmem.cap,@object
	.size		.nv.reservedSmem.cap,0x4
